//
// Generated by NVIDIA NVVM Compiler
//
// Compiler Build ID: CL-36424714
// Cuda compilation tools, release 13.0, V13.0.88
// Based on NVVM 20.0.0
//

.version 9.0
.target sm_100
.address_size 64

	// .globl	_Z7col_sumPKiPfmm

.visible .entry _Z7col_sumPKiPfmm(
	.param .u64 .ptr .align 1 _Z7col_sumPKiPfmm_param_0,
	.param .u64 .ptr .align 1 _Z7col_sumPKiPfmm_param_1,
	.param .u64 _Z7col_sumPKiPfmm_param_2,
	.param .u64 _Z7col_sumPKiPfmm_param_3
)
{
	.reg .pred 	%p<10>;
	.reg .b32 	%r<86>;
	.reg .b32 	%f<7>;
	.reg .b64 	%rd<76>;

	ld.param.u64 	%rd28, [_Z7col_sumPKiPfmm_param_0];
	ld.param.u64 	%rd25, [_Z7col_sumPKiPfmm_param_1];
	ld.param.u64 	%rd26, [_Z7col_sumPKiPfmm_param_2];
	ld.param.u64 	%rd27, [_Z7col_sumPKiPfmm_param_3];
	cvta.to.global.u64 	%rd1, %rd28;
	mov.u32 	%r14, %ctaid.x;
	mov.u32 	%r15, %ntid.x;
	mov.u32 	%r16, %tid.x;
	mad.lo.s32 	%r17, %r14, %r15, %r16;
	cvt.u64.u32 	%rd2, %r17;
	setp.eq.s64 	%p1, %rd26, 0;
	mov.f32 	%f6, 0f00000000;
	@%p1 bra 	$L__BB0_14;
	and.b64  	%rd3, %rd26, 15;
	setp.lt.u64 	%p2, %rd26, 16;
	mov.b32 	%r85, 0;
	mov.b64 	%rd72, 0;
	@%p2 bra 	$L__BB0_4;
	and.b64  	%rd72, %rd26, -16;
	shl.b64 	%rd30, %rd2, 2;
	add.s64 	%rd69, %rd1, %rd30;
	shl.b64 	%rd6, %rd27, 6;
	shl.b64 	%rd7, %rd27, 2;
	mov.b32 	%r85, 0;
	mov.u64 	%rd70, %rd72;
$L__BB0_3:
	.pragma "nounroll";
	ld.global.u32 	%r21, [%rd69];
	add.s32 	%r22, %r21, %r85;
	add.s64 	%rd31, %rd69, %rd7;
	ld.global.u32 	%r23, [%rd31];
	add.s32 	%r24, %r23, %r22;
	add.s64 	%rd32, %rd31, %rd7;
	ld.global.u32 	%r25, [%rd32];
	add.s32 	%r26, %r25, %r24;
	add.s64 	%rd33, %rd32, %rd7;
	ld.global.u32 	%r27, [%rd33];
	add.s32 	%r28, %r27, %r26;
	add.s64 	%rd34, %rd33, %rd7;
	ld.global.u32 	%r29, [%rd34];
	add.s32 	%r30, %r29, %r28;
	add.s64 	%rd35, %rd34, %rd7;
	ld.global.u32 	%r31, [%rd35];
	add.s32 	%r32, %r31, %r30;
	add.s64 	%rd36, %rd35, %rd7;
	ld.global.u32 	%r33, [%rd36];
	add.s32 	%r34, %r33, %r32;
	add.s64 	%rd37, %rd36, %rd7;
	ld.global.u32 	%r35, [%rd37];
	add.s32 	%r36, %r35, %r34;
	add.s64 	%rd38, %rd37, %rd7;
	ld.global.u32 	%r37, [%rd38];
	add.s32 	%r38, %r37, %r36;
	add.s64 	%rd39, %rd38, %rd7;
	ld.global.u32 	%r39, [%rd39];
	add.s32 	%r40, %r39, %r38;
	add.s64 	%rd40, %rd39, %rd7;
	ld.global.u32 	%r41, [%rd40];
	add.s32 	%r42, %r41, %r40;
	add.s64 	%rd41, %rd40, %rd7;
	ld.global.u32 	%r43, [%rd41];
	add.s32 	%r44, %r43, %r42;
	add.s64 	%rd42, %rd41, %rd7;
	ld.global.u32 	%r45, [%rd42];
	add.s32 	%r46, %r45, %r44;
	add.s64 	%rd43, %rd42, %rd7;
	ld.global.u32 	%r47, [%rd43];
	add.s32 	%r48, %r47, %r46;
	add.s64 	%rd44, %rd43, %rd7;
	ld.global.u32 	%r49, [%rd44];
	add.s32 	%r50, %r49, %r48;
	add.s64 	%rd45, %rd44, %rd7;
	ld.global.u32 	%r51, [%rd45];
	add.s32 	%r85, %r51, %r50;
	add.s64 	%rd70, %rd70, -16;
	add.s64 	%rd69, %rd69, %rd6;
	setp.ne.s64 	%p3, %rd70, 0;
	@%p3 bra 	$L__BB0_3;
$L__BB0_4:
	setp.eq.s64 	%p4, %rd3, 0;
	@%p4 bra 	$L__BB0_13;
	and.b64  	%rd13, %rd26, 7;
	setp.lt.u64 	%p5, %rd3, 8;
	@%p5 bra 	$L__BB0_7;
	mad.lo.s64 	%rd46, %rd72, %rd27, %rd2;
	shl.b64 	%rd47, %rd46, 2;
	add.s64 	%rd48, %rd1, %rd47;
	ld.global.u32 	%r53, [%rd48];
	add.s32 	%r54, %r53, %r85;
	shl.b64 	%rd49, %rd27, 2;
	add.s64 	%rd50, %rd48, %rd49;
	ld.global.u32 	%r55, [%rd50];
	add.s32 	%r56, %r55, %r54;
	add.s64 	%rd51, %rd50, %rd49;
	ld.global.u32 	%r57, [%rd51];
	add.s32 	%r58, %r57, %r56;
	add.s64 	%rd52, %rd51, %rd49;
	ld.global.u32 	%r59, [%rd52];
	add.s32 	%r60, %r59, %r58;
	add.s64 	%rd53, %rd52, %rd49;
	ld.global.u32 	%r61, [%rd53];
	add.s32 	%r62, %r61, %r60;
	add.s64 	%rd54, %rd53, %rd49;
	ld.global.u32 	%r63, [%rd54];
	add.s32 	%r64, %r63, %r62;
	add.s64 	%rd55, %rd54, %rd49;
	ld.global.u32 	%r65, [%rd55];
	add.s32 	%r66, %r65, %r64;
	add.s64 	%rd56, %rd55, %rd49;
	ld.global.u32 	%r67, [%rd56];
	add.s32 	%r85, %r67, %r66;
	add.s64 	%rd72, %rd72, 8;
$L__BB0_7:
	setp.eq.s64 	%p6, %rd13, 0;
	@%p6 bra 	$L__BB0_13;
	and.b64  	%rd74, %rd26, 3;
	setp.lt.u64 	%p7, %rd13, 4;
	@%p7 bra 	$L__BB0_10;
	mad.lo.s64 	%rd57, %rd72, %rd27, %rd2;
	shl.b64 	%rd58, %rd57, 2;
	add.s64 	%rd59, %rd1, %rd58;
	ld.global.u32 	%r69, [%rd59];
	add.s32 	%r70, %r69, %r85;
	shl.b64 	%rd60, %rd27, 2;
	add.s64 	%rd61, %rd59, %rd60;
	ld.global.u32 	%r71, [%rd61];
	add.s32 	%r72, %r71, %r70;
	add.s64 	%rd62, %rd61, %rd60;
	ld.global.u32 	%r73, [%rd62];
	add.s32 	%r74, %r73, %r72;
	add.s64 	%rd63, %rd62, %rd60;
	ld.global.u32 	%r75, [%rd63];
	add.s32 	%r85, %r75, %r74;
	add.s64 	%rd72, %rd72, 4;
$L__BB0_10:
	setp.eq.s64 	%p8, %rd74, 0;
	@%p8 bra 	$L__BB0_13;
	mad.lo.s64 	%rd64, %rd72, %rd27, %rd2;
	shl.b64 	%rd65, %rd64, 2;
	add.s64 	%rd75, %rd1, %rd65;
	shl.b64 	%rd20, %rd27, 2;
$L__BB0_12:
	.pragma "nounroll";
	ld.global.u32 	%r76, [%rd75];
	add.s32 	%r85, %r76, %r85;
	add.s64 	%rd75, %rd75, %rd20;
	add.s64 	%rd74, %rd74, -1;
	setp.ne.s64 	%p9, %rd74, 0;
	@%p9 bra 	$L__BB0_12;
$L__BB0_13:
	cvt.rn.f32.s32 	%f6, %r85;
$L__BB0_14:
	cvta.to.global.u64 	%rd66, %rd25;
	cvt.rn.f32.u64 	%f4, %rd26;
	div.rn.f32 	%f5, %f6, %f4;
	shl.b64 	%rd67, %rd2, 2;
	add.s64 	%rd68, %rd66, %rd67;
	st.global.f32 	[%rd68], %f5;
	ret;

}
	// .globl	_Z7row_sumPKiPfm
.visible .entry _Z7row_sumPKiPfm(
	.param .u64 .ptr .align 1 _Z7row_sumPKiPfm_param_0,
	.param .u64 .ptr .align 1 _Z7row_sumPKiPfm_param_1,
	.param .u64 _Z7row_sumPKiPfm_param_2
)
{
	.reg .pred 	%p<10>;
	.reg .b32 	%r<86>;
	.reg .b32 	%f<7>;
	.reg .b64 	%rd<47>;

	ld.param.u64 	%rd25, [_Z7row_sumPKiPfm_param_0];
	ld.param.u64 	%rd23, [_Z7row_sumPKiPfm_param_1];
	ld.param.u64 	%rd24, [_Z7row_sumPKiPfm_param_2];
	cvta.to.global.u64 	%rd1, %rd25;
	mov.u32 	%r14, %ctaid.x;
	mov.u32 	%r15, %ntid.x;
	mov.u32 	%r16, %tid.x;
	mad.lo.s32 	%r17, %r14, %r15, %r16;
	cvt.u64.u32 	%rd2, %r17;
	setp.eq.s64 	%p1, %rd24, 0;
	mov.f32 	%f6, 0f00000000;
	@%p1 bra 	$L__BB1_14;
	mul.lo.s64 	%rd3, %rd24, %rd2;
	and.b64  	%rd4, %rd24, 15;
	setp.lt.u64 	%p2, %rd24, 16;
	mov.b32 	%r85, 0;
	mov.b64 	%rd43, 0;
	@%p2 bra 	$L__BB1_4;
	and.b64  	%rd43, %rd24, -16;
	shl.b64 	%rd27, %rd3, 2;
	add.s64 	%rd28, %rd27, %rd1;
	add.s64 	%rd40, %rd28, 32;
	mov.b32 	%r85, 0;
	mov.u64 	%rd41, %rd43;
$L__BB1_3:
	.pragma "nounroll";
	ld.global.u32 	%r21, [%rd40+-32];
	add.s32 	%r22, %r21, %r85;
	ld.global.u32 	%r23, [%rd40+-28];
	add.s32 	%r24, %r23, %r22;
	ld.global.u32 	%r25, [%rd40+-24];
	add.s32 	%r26, %r25, %r24;
	ld.global.u32 	%r27, [%rd40+-20];
	add.s32 	%r28, %r27, %r26;
	ld.global.u32 	%r29, [%rd40+-16];
	add.s32 	%r30, %r29, %r28;
	ld.global.u32 	%r31, [%rd40+-12];
	add.s32 	%r32, %r31, %r30;
	ld.global.u32 	%r33, [%rd40+-8];
	add.s32 	%r34, %r33, %r32;
	ld.global.u32 	%r35, [%rd40+-4];
	add.s32 	%r36, %r35, %r34;
	ld.global.u32 	%r37, [%rd40];
	add.s32 	%r38, %r37, %r36;
	ld.global.u32 	%r39, [%rd40+4];
	add.s32 	%r40, %r39, %r38;
	ld.global.u32 	%r41, [%rd40+8];
	add.s32 	%r42, %r41, %r40;
	ld.global.u32 	%r43, [%rd40+12];
	add.s32 	%r44, %r43, %r42;
	ld.global.u32 	%r45, [%rd40+16];
	add.s32 	%r46, %r45, %r44;
	ld.global.u32 	%r47, [%rd40+20];
	add.s32 	%r48, %r47, %r46;
	ld.global.u32 	%r49, [%rd40+24];
	add.s32 	%r50, %r49, %r48;
	ld.global.u32 	%r51, [%rd40+28];
	add.s32 	%r85, %r51, %r50;
	add.s64 	%rd41, %rd41, -16;
	add.s64 	%rd40, %rd40, 64;
	setp.ne.s64 	%p3, %rd41, 0;
	@%p3 bra 	$L__BB1_3;
$L__BB1_4:
	setp.eq.s64 	%p4, %rd4, 0;
	@%p4 bra 	$L__BB1_13;
	and.b64  	%rd12, %rd24, 7;
	setp.lt.u64 	%p5, %rd4, 8;
	@%p5 bra 	$L__BB1_7;
	add.s64 	%rd29, %rd43, %rd3;
	shl.b64 	%rd30, %rd29, 2;
	add.s64 	%rd31, %rd1, %rd30;
	ld.global.u32 	%r53, [%rd31];
	add.s32 	%r54, %r53, %r85;
	ld.global.u32 	%r55, [%rd31+4];
	add.s32 	%r56, %r55, %r54;
	ld.global.u32 	%r57, [%rd31+8];
	add.s32 	%r58, %r57, %r56;
	ld.global.u32 	%r59, [%rd31+12];
	add.s32 	%r60, %r59, %r58;
	ld.global.u32 	%r61, [%rd31+16];
	add.s32 	%r62, %r61, %r60;
	ld.global.u32 	%r63, [%rd31+20];
	add.s32 	%r64, %r63, %r62;
	ld.global.u32 	%r65, [%rd31+24];
	add.s32 	%r66, %r65, %r64;
	ld.global.u32 	%r67, [%rd31+28];
	add.s32 	%r85, %r67, %r66;
	add.s64 	%rd43, %rd43, 8;
$L__BB1_7:
	setp.eq.s64 	%p6, %rd12, 0;
	@%p6 bra 	$L__BB1_13;
	and.b64  	%rd45, %rd24, 3;
	setp.lt.u64 	%p7, %rd12, 4;
	@%p7 bra 	$L__BB1_10;
	add.s64 	%rd32, %rd43, %rd3;
	shl.b64 	%rd33, %rd32, 2;
	add.s64 	%rd34, %rd1, %rd33;
	ld.global.u32 	%r69, [%rd34];
	add.s32 	%r70, %r69, %r85;
	ld.global.u32 	%r71, [%rd34+4];
	add.s32 	%r72, %r71, %r70;
	ld.global.u32 	%r73, [%rd34+8];
	add.s32 	%r74, %r73, %r72;
	ld.global.u32 	%r75, [%rd34+12];
	add.s32 	%r85, %r75, %r74;
	add.s64 	%rd43, %rd43, 4;
$L__BB1_10:
	setp.eq.s64 	%p8, %rd45, 0;
	@%p8 bra 	$L__BB1_13;
	add.s64 	%rd35, %rd43, %rd3;
	shl.b64 	%rd36, %rd35, 2;
	add.s64 	%rd46, %rd1, %rd36;
$L__BB1_12:
	.pragma "nounroll";
	ld.global.u32 	%r76, [%rd46];
	add.s32 	%r85, %r76, %r85;
	add.s64 	%rd46, %rd46, 4;
	add.s64 	%rd45, %rd45, -1;
	setp.ne.s64 	%p9, %rd45, 0;
	@%p9 bra 	$L__BB1_12;
$L__BB1_13:
	cvt.rn.f32.s32 	%f6, %r85;
$L__BB1_14:
	cvta.to.global.u64 	%rd37, %rd23;
	cvt.rn.f32.u64 	%f4, %rd24;
	div.rn.f32 	%f5, %f6, %f4;
	shl.b64 	%rd38, %rd2, 2;
	add.s64 	%rd39, %rd37, %rd38;
	st.global.f32 	[%rd39], %f5;
	ret;

}


// ===== COMPILED SASS (sm_100) =====

	.target	sm_100

	.elftype	@"ET_EXEC"


//--------------------- .note.nv.tkinfo           --------------------------
	.section	.note.nv.tkinfo,"",@"SHT_NOTE"
	.sectionflags	@"SHF_NOTE_NV_TKINFO"
	.tkinfo
        /*0018*/ 	.word	0x00000002
        /*0030*/ 	.string	""
        /*0030*/ 	.string	"ptxas"
        /*0030*/ 	.string	"Cuda compilation tools, release 13.0, V13.0.88"
        /*0030*/ 	.string	"Build cuda_13.0.r13.0/compiler.36424714_0"
        /*0030*/ 	.string	"-arch sm_100 -m 64 "



//--------------------- .note.nv.cuinfo           --------------------------
	.section	.note.nv.cuinfo,"",@"SHT_NOTE"
	.sectionflags	@"SHF_NOTE_NV_CUINFO"
        /*0018*/ 	.short	0x0002
        /*001a*/ 	.short	0x0064
        /*001c*/ 	.short	0x0082
	.zero		2


//--------------------- .nv.info                  --------------------------
	.section	.nv.info,"",@"SHT_CUDA_INFO"
	.align	4


	//----- nvinfo : EIATTR_REGCOUNT
	.align		4
        /*0000*/ 	.byte	0x04, 0x2f
        /*0002*/ 	.short	(.L_1 - .L_0)
	.align		4
.L_0:
        /*0004*/ 	.word	index@(_Z7col_sumPKiPfmm)
        /*0008*/ 	.word	0x00000020


	//----- nvinfo : EIATTR_FRAME_SIZE
	.align		4
.L_1:
        /*000c*/ 	.byte	0x04, 0x11
        /*000e*/ 	.short	(.L_3 - .L_2)
	.align		4
.L_2:
        /*0010*/ 	.word	index@($__internal_1_$__cuda_sm3x_div_rn_noftz_f32_slowpath)
        /*0014*/ 	.word	0x00000000


	//----- nvinfo : EIATTR_FRAME_SIZE
	.align		4
.L_3:
        /*0018*/ 	.byte	0x04, 0x11
        /*001a*/ 	.short	(.L_5 - .L_4)
	.align		4
.L_4:
        /*001c*/ 	.word	index@(_Z7col_sumPKiPfmm)
        /*0020*/ 	.word	0x00000000


	//----- nvinfo : EIATTR_REGCOUNT
	.align		4
.L_5:
        /*0024*/ 	.byte	0x04, 0x2f
        /*0026*/ 	.short	(.L_7 - .L_6)
	.align		4
.L_6:
        /*0028*/ 	.word	index@(_Z7row_sumPKiPfm)
        /*002c*/ 	.word	0x0000001c


	//----- nvinfo : EIATTR_FRAME_SIZE
	.align		4
.L_7:
        /*0030*/ 	.byte	0x04, 0x11
        /*0032*/ 	.short	(.L_9 - .L_8)
	.align		4
.L_8:
        /*0034*/ 	.word	index@($__internal_0_$__cuda_sm3x_div_rn_noftz_f32_slowpath)
        /*0038*/ 	.word	0x00000000


	//----- nvinfo : EIATTR_FRAME_SIZE
	.align		4
.L_9:
        /*003c*/ 	.byte	0x04, 0x11
        /*003e*/ 	.short	(.L_11 - .L_10)
	.align		4
.L_10:
        /*0040*/ 	.word	index@(_Z7row_sumPKiPfm)
        /*0044*/ 	.word	0x00000000


	//----- nvinfo : EIATTR_MIN_STACK_SIZE
	.align		4
.L_11:
        /*0048*/ 	.byte	0x04, 0x12
        /*004a*/ 	.short	(.L_13 - .L_12)
	.align		4
.L_12:
        /*004c*/ 	.word	index@(_Z7row_sumPKiPfm)
        /*0050*/ 	.word	0x00000000


	//----- nvinfo : EIATTR_MIN_STACK_SIZE
	.align		4
.L_13:
        /*0054*/ 	.byte	0x04, 0x12
        /*0056*/ 	.short	(.L_15 - .L_14)
	.align		4
.L_14:
        /*0058*/ 	.word	index@(_Z7col_sumPKiPfmm)
        /*005c*/ 	.word	0x00000000
.L_15:


//--------------------- .nv.compat                --------------------------
	.section	.nv.compat,"",@"SHT_CUDA_COMPAT_INFO"
	.align	4
        /*0000*/ 	.byte	0x02, 0x09, 0x00, 0x00, 0x02, 0x02, 0x01, 0x00, 0x02, 0x05, 0x05, 0x00, 0x03, 0x07, 0x01, 0x01
        /*0010*/ 	.byte	0x02, 0x03, 0x00, 0x00, 0x02, 0x06, 0x01, 0x00, 0x04, 0x0b, 0x08, 0x00, 0x01, 0x00, 0x00, 0x00
        /*0020*/ 	.byte	0x00, 0x00, 0x00, 0x00


//--------------------- .nv.info._Z7row_sumPKiPfm --------------------------
	.section	.nv.info._Z7row_sumPKiPfm,"",@"SHT_CUDA_INFO"
	.sectionflags	@""
	.align	4


	//----- nvinfo : EIATTR_CUDA_API_VERSION
	.align		4
        /*0000*/ 	.byte	0x04, 0x37
        /*0002*/ 	.short	(.L_17 - .L_16)
.L_16:
        /*0004*/ 	.word	0x00000082


	//----- nvinfo : EIATTR_KPARAM_INFO
	.align		4
.L_17:
        /*0008*/ 	.byte	0x04, 0x17
        /*000a*/ 	.short	(.L_19 - .L_18)
.L_18:
        /*000c*/ 	.word	0x00000000
        /*0010*/ 	.short	0x0002
        /*0012*/ 	.short	0x0010
        /*0014*/ 	.byte	0x00, 0xf0, 0x21, 0x00


	//----- nvinfo : EIATTR_KPARAM_INFO
	.align		4
.L_19:
        /*0018*/ 	.byte	0x04, 0x17
        /*001a*/ 	.short	(.L_21 - .L_20)
.L_20:
        /*001c*/ 	.word	0x00000000
        /*0020*/ 	.short	0x0001
        /*0022*/ 	.short	0x0008
        /*0024*/ 	.byte	0x00, 0xf5, 0x21, 0x00


	//----- nvinfo : EIATTR_KPARAM_INFO
	.align		4
.L_21:
        /*0028*/ 	.byte	0x04, 0x17
        /*002a*/ 	.short	(.L_23 - .L_22)
.L_22:
        /*002c*/ 	.word	0x00000000
        /*0030*/ 	.short	0x0000
        /*0032*/ 	.short	0x0000
        /*0034*/ 	.byte	0x00, 0xf5, 0x21, 0x00


	//----- nvinfo : EIATTR_SPARSE_MMA_MASK
	.align		4
.L_23:
        /*0038*/ 	.byte	0x03, 0x50
        /*003a*/ 	.short	0x0000


	//----- nvinfo : EIATTR_MAXREG_COUNT
	.align		4
        /*003c*/ 	.byte	0x03, 0x1b
        /*003e*/ 	.short	0x00ff


	//----- nvinfo : EIATTR_MERCURY_ISA_VERSION
	.align		4
        /*0040*/ 	.byte	0x03, 0x5f
        /*0042*/ 	.short	0x0101


	//----- nvinfo : EIATTR_VRC_CTA_INIT_COUNT
	.align		4
        /*0044*/ 	.byte	0x02, 0x4a
	.zero		1
	.zero		1


	//----- nvinfo : EIATTR_EXIT_INSTR_OFFSETS
	.align		4
        /*0048*/ 	.byte	0x04, 0x1c
        /*004a*/ 	.short	(.L_25 - .L_24)


	//   ....[0]....
.L_24:
        /*004c*/ 	.word	0x00000930


	//----- nvinfo : EIATTR_CRS_STACK_SIZE
	.align		4
.L_25:
        /*0050*/ 	.byte	0x04, 0x1e
        /*0052*/ 	.short	(.L_27 - .L_26)
.L_26:
        /*0054*/ 	.word	0x00000000


	//----- nvinfo : EIATTR_CBANK_PARAM_SIZE
	.align		4
.L_27:
        /*0058*/ 	.byte	0x03, 0x19
        /*005a*/ 	.short	0x0018


	//----- nvinfo : EIATTR_PARAM_CBANK
	.align		4
        /*005c*/ 	.byte	0x04, 0x0a
        /*005e*/ 	.short	(.L_29 - .L_28)
	.align		4
.L_28:
        /*0060*/ 	.word	index@(.nv.constant0._Z7row_sumPKiPfm)
        /*0064*/ 	.short	0x0380
        /*0066*/ 	.short	0x0018


	//----- nvinfo : EIATTR_SW_WAR
	.align		4
.L_29:
        /*0068*/ 	.byte	0x04, 0x36
        /*006a*/ 	.short	(.L_31 - .L_30)
.L_30:
        /*006c*/ 	.word	0x00000008
.L_31:


//--------------------- .nv.info._Z7col_sumPKiPfmm --------------------------
	.section	.nv.info._Z7col_sumPKiPfmm,"",@"SHT_CUDA_INFO"
	.sectionflags	@""
	.align	4


	//----- nvinfo : EIATTR_CUDA_API_VERSION
	.align		4
        /*0000*/ 	.byte	0x04, 0x37
        /*0002*/ 	.short	(.L_33 - .L_32)
.L_32:
        /*0004*/ 	.word	0x00000082


	//----- nvinfo : EIATTR_KPARAM_INFO
	.align		4
.L_33:
        /*0008*/ 	.byte	0x04, 0x17
        /*000a*/ 	.short	(.L_35 - .L_34)
.L_34:
        /*000c*/ 	.word	0x00000000
        /*0010*/ 	.short	0x0003
        /*0012*/ 	.short	0x0018
        /*0014*/ 	.byte	0x00, 0xf0, 0x21, 0x00


	//----- nvinfo : EIATTR_KPARAM_INFO
	.align		4
.L_35:
        /*0018*/ 	.byte	0x04, 0x17
        /*001a*/ 	.short	(.L_37 - .L_36)
.L_36:
        /*001c*/ 	.word	0x00000000
        /*0020*/ 	.short	0x0002
        /*0022*/ 	.short	0x0010
        /*0024*/ 	.byte	0x00, 0xf0, 0x21, 0x00


	//----- nvinfo : EIATTR_KPARAM_INFO
	.align		4
.L_37:
        /*0028*/ 	.byte	0x04, 0x17
        /*002a*/ 	.short	(.L_39 - .L_38)
.L_38:
        /*002c*/ 	.word	0x00000000
        /*0030*/ 	.short	0x0001
        /*0032*/ 	.short	0x0008
        /*0034*/ 	.byte	0x00, 0xf5, 0x21, 0x00


	//----- nvinfo : EIATTR_KPARAM_INFO
	.align		4
.L_39:
        /*0038*/ 	.byte	0x04, 0x17
        /*003a*/ 	.short	(.L_41 - .L_40)
.L_40:
        /*003c*/ 	.word	0x00000000
        /*0040*/ 	.short	0x0000
        /*0042*/ 	.short	0x0000
        /*0044*/ 	.byte	0x00, 0xf5, 0x21, 0x00


	//----- nvinfo : EIATTR_SPARSE_MMA_MASK
	.align		4
.L_41:
        /*0048*/ 	.byte	0x03, 0x50
        /*004a*/ 	.short	0x0000


	//----- nvinfo : EIATTR_MAXREG_COUNT
	.align		4
        /*004c*/ 	.byte	0x03, 0x1b
        /*004e*/ 	.short	0x00ff


	//----- nvinfo : EIATTR_MERCURY_ISA_VERSION
	.align		4
        /*0050*/ 	.byte	0x03, 0x5f
        /*0052*/ 	.short	0x0101


	//----- nvinfo : EIATTR_VRC_CTA_INIT_COUNT
	.align		4
        /*0054*/ 	.byte	0x02, 0x4a
	.zero		1
	.zero		1


	//----- nvinfo : EIATTR_EXIT_INSTR_OFFSETS
	.align		4
        /*0058*/ 	.byte	0x04, 0x1c
        /*005a*/ 	.short	(.L_43 - .L_42)


	//   ....[0]....
.L_42:
        /*005c*/ 	.word	0x00000d60


	//----- nvinfo : EIATTR_CRS_STACK_SIZE
	.align		4
.L_43:
        /*0060*/ 	.byte	0x04, 0x1e
        /*0062*/ 	.short	(.L_45 - .L_44)
.L_44:
        /*0064*/ 	.word	0x00000000


	//----- nvinfo : EIATTR_CBANK_PARAM_SIZE
	.align		4
.L_45:
        /*0068*/ 	.byte	0x03, 0x19
        /*006a*/ 	.short	0x0020


	//----- nvinfo : EIATTR_PARAM_CBANK
	.align		4
        /*006c*/ 	.byte	0x04, 0x0a
        /*006e*/ 	.short	(.L_47 - .L_46)
	.align		4
.L_46:
        /*0070*/ 	.word	index@(.nv.constant0._Z7col_sumPKiPfmm)
        /*0074*/ 	.short	0x0380
        /*0076*/ 	.short	0x0020


	//----- nvinfo : EIATTR_SW_WAR
	.align		4
.L_47:
        /*0078*/ 	.byte	0x04, 0x36
        /*007a*/ 	.short	(.L_49 - .L_48)
.L_48:
        /*007c*/ 	.word	0x00000008
.L_49:


//--------------------- .nv.callgraph             --------------------------
	.section	.nv.callgraph,"",@"SHT_CUDA_CALLGRAPH"
	.align	4
	.sectionentsize	8
	.align		4
        /*0000*/ 	.word	0x00000000
	.align		4
        /*0004*/ 	.word	0xffffffff
	.align		4
        /*0008*/ 	.word	0x00000000
	.align		4
        /*000c*/ 	.word	0xfffffffe
	.align		4
        /*0010*/ 	.word	0x00000000
	.align		4
        /*0014*/ 	.word	0xfffffffd
	.align		4
        /*0018*/ 	.word	0x00000000
	.align		4
        /*001c*/ 	.word	0xfffffffc


//--------------------- .text._Z7row_sumPKiPfm    --------------------------
	.section	.text._Z7row_sumPKiPfm,"ax",@progbits
	.align	128
        .global         _Z7row_sumPKiPfm
        .type           _Z7row_sumPKiPfm,@function
        .size           _Z7row_sumPKiPfm,(.L_x_41 - _Z7row_sumPKiPfm)
        .other          _Z7row_sumPKiPfm,@"STO_CUDA_ENTRY STV_DEFAULT"
_Z7row_sumPKiPfm:
.text._Z7row_sumPKiPfm:
[----:B------:R-:W-:Y:S08]  /*0000*/  LDC R1, c[0x0][0x37c] ;  /* 0x0000df00ff017b82 */ /* 0x000ff00000000800 */
[----:B------:R-:W0:Y:S01]  /*0010*/  LDC.64 R2, c[0x0][0x390] ;  /* 0x0000e400ff027b82 */ /* 0x000e220000000a00 */
[----:B------:R-:W1:Y:S01]  /*0020*/  S2R R0, SR_TID.X ;  /* 0x0000000000007919 */ /* 0x000e620000002100 */
[----:B------:R-:W2:Y:S01]  /*0030*/  LDCU.64 UR4, c[0x0][0x358] ;  /* 0x00006b00ff0477ac */ /* 0x000ea20008000a00 */
[----:B------:R-:W-:-:S05]  /*0040*/  IMAD.MOV.U32 R5, RZ, RZ, RZ ;  /* 0x000000ffff057224 */ /* 0x000fca00078e00ff */
[----:B------:R-:W1:Y:S08]  /*0050*/  S2UR UR6, SR_CTAID.X ;  /* 0x00000000000679c3 */ /* 0x000e700000002500 */
[----:B------:R-:W1:Y:S01]  /*0060*/  LDC R9, c[0x0][0x360] ;  /* 0x0000d800ff097b82 */ /* 0x000e620000000800 */
[----:B0-----:R-:W-:-:S04]  /*0070*/  ISETP.NE.U32.AND P0, PT, R2, RZ, PT ;  /* 0x000000ff0200720c */ /* 0x001fc80003f05070 */
[----:B------:R-:W-:Y:S01]  /*0080*/  ISETP.NE.AND.EX P0, PT, R3, RZ, PT, P0 ;  /* 0x000000ff0300720c */ /* 0x000fe20003f05300 */
[----:B-1----:R-:W-:-:S12]  /*0090*/  IMAD R9, R9, UR6, R0 ;  /* 0x0000000609097c24 */ /* 0x002fd8000f8e0200 */
[----:B--2---:R-:W-:Y:S05]  /*00a0*/  @!P0 BRA `(.L_x_0) ;  /* 0x0000000400d08947 */ /* 0x004fea0003800000 */
[C---:B------:R-:W-:Y:S01]  /*00b0*/  ISETP.GE.U32.AND P1, PT, R2.reuse, 0x10, PT ;  /* 0x000000100200780c */ /* 0x040fe20003f26070 */
[----:B------:R-:W-:Y:S01]  /*00c0*/  IMAD.WIDE.U32 R4, R9, R2, RZ ;  /* 0x0000000209047225 */ /* 0x000fe200078e00ff */
[----:B------:R-:W-:Y:S02]  /*00d0*/  LOP3.LUT R24, R2, 0xf, RZ, 0xc0, !PT ;  /* 0x0000000f02187812 */ /* 0x000fe400078ec0ff */
[----:B------:R-:W-:Y:S01]  /*00e0*/  ISETP.GE.U32.AND.EX P1, PT, R3, RZ, PT, P1 ;  /* 0x000000ff0300720c */ /* 0x000fe20003f26110 */
[----:B------:R-:W-:Y:S01]  /*00f0*/  IMAD.MOV.U32 R8, RZ, RZ, RZ ;  /* 0x000000ffff087224 */ /* 0x000fe200078e00ff */
[----:B------:R-:W-:Y:S01]  /*0100*/  ISETP.NE.U32.AND P0, PT, R24, RZ, PT ;  /* 0x000000ff1800720c */ /* 0x000fe20003f05070 */
[----:B------:R-:W-:Y:S02]  /*0110*/  IMAD.MOV.U32 R11, RZ, RZ, RZ ;  /* 0x000000ffff0b7224 */ /* 0x000fe400078e00ff */
[----:B------:R-:W-:Y:S01]  /*0120*/  IMAD.MOV.U32 R0, RZ, RZ, RZ ;  /* 0x000000ffff007224 */ /* 0x000fe200078e00ff */
[----:B------:R-:W-:Y:S01]  /*0130*/  ISETP.NE.AND.EX P0, PT, RZ, RZ, PT, P0 ;  /* 0x000000ffff00720c */ /* 0x000fe20003f05300 */
[----:B------:R-:W-:-:S06]  /*0140*/  IMAD R3, R9, R3, R5 ;  /* 0x0000000309037224 */ /* 0x000fcc00078e0205 */
[----:B------:R-:W-:Y:S06]  /*0150*/  @!P1 BRA `(.L_x_1) ;  /* 0x0000000000a89947 */ /* 0x000fec0003800000 */
[----:B------:R-:W0:Y:S01]  /*0160*/  LDCU.64 UR6, c[0x0][0x380] ;  /* 0x00007000ff0677ac */ /* 0x000e220008000a00 */
[----:B------:R-:W1:Y:S01]  /*0170*/  LDC R0, c[0x0][0x394] ;  /* 0x0000e500ff007b82 */ /* 0x000e620000000800 */
[----:B------:R-:W-:Y:S01]  /*0180*/  LOP3.LUT R11, R2, 0xfffffff0, RZ, 0xc0, !PT ;  /* 0xfffffff0020b7812 */ /* 0x000fe200078ec0ff */
[----:B------:R-:W-:-:S04]  /*0190*/  IMAD.MOV.U32 R8, RZ, RZ, RZ ;  /* 0x000000ffff087224 */ /* 0x000fc800078e00ff */
[----:B------:R-:W-:Y:S01]  /*01a0*/  IMAD.MOV.U32 R10, RZ, RZ, R11 ;  /* 0x000000ffff0a7224 */ /* 0x000fe200078e000b */
[----:B0-----:R-:W-:-:S04]  /*01b0*/  LEA R14, P1, R4, UR6, 0x2 ;  /* 0x00000006040e7c11 */ /* 0x001fc8000f8210ff */
[----:B------:R-:W-:Y:S02]  /*01c0*/  IADD3 R14, P2, PT, R14, 0x20, RZ ;  /* 0x000000200e0e7810 */ /* 0x000fe40007f5e0ff */
[----:B------:R-:W-:Y:S01]  /*01d0*/  LEA.HI.X R7, R4, UR7, R3, 0x2, P1 ;  /* 0x0000000704077c11 */ /* 0x000fe200088f1403 */
[----:B-1----:R-:W-:-:S04]  /*01e0*/  IMAD.MOV.U32 R12, RZ, RZ, R0 ;  /* 0x000000ffff0c7224 */ /* 0x002fc800078e0000 */
[----:B------:R-:W-:-:S07]  /*01f0*/  IMAD.X R7, RZ, RZ, R7, P2 ;  /* 0x000000ffff077224 */ /* 0x000fce00010e0607 */
.L_x_2:
[----:B------:R-:W-:-:S05]  /*0200*/  IMAD.MOV.U32 R6, RZ, RZ, R14 ;  /* 0x000000ffff067224 */ /* 0x000fca00078e000e */
[----:B------:R-:W2:Y:S04]  /*0210*/  LDG.E R21, desc[UR4][R6.64+-0x20] ;  /* 0xffffe00406157981 */ /* 0x000ea8000c1e1900 */
[----:B------:R-:W2:Y:S04]  /*0220*/  LDG.E R22, desc[UR4][R6.64+-0x1c] ;  /* 0xffffe40406167981 */ /* 0x000ea8000c1e1900 */
[----:B------:R-:W3:Y:S04]  /*0230*/  LDG.E R23, desc[UR4][R6.64+-0x18] ;  /* 0xffffe80406177981 */ /* 0x000ee8000c1e1900 */
[----:B------:R-:W3:Y:S04]  /*0240*/  LDG.E R25, desc[UR4][R6.64+-0x14] ;  /* 0xffffec0406197981 */ /* 0x000ee8000c1e1900 */
[----:B------:R-:W4:Y:S04]  /*0250*/  LDG.E R13, desc[UR4][R6.64+-0x10] ;  /* 0xfffff004060d7981 */ /* 0x000f28000c1e1900 */
[----:B------:R-:W4:Y:S04]  /*0260*/  LDG.E R14, desc[UR4][R6.64+-0xc] ;  /* 0xfffff404060e7981 */ /* 0x000f28000c1e1900 */
[----:B------:R-:W5:Y:S04]  /*0270*/  LDG.E R15, desc[UR4][R6.64+-0x8] ;  /* 0xfffff804060f7981 */ /* 0x000f68000c1e1900 */
[----:B------:R-:W5:Y:S04]  /*0280*/  LDG.E R16, desc[UR4][R6.64+-0x4] ;  /* 0xfffffc0406107981 */ /* 0x000f68000c1e1900 */
[----:B------:R-:W5:Y:S04]  /*0290*/  LDG.E R17, desc[UR4][R6.64] ;  /* 0x0000000406117981 */ /* 0x000f68000c1e1900 */
[----:B------:R-:W5:Y:S04]  /*02a0*/  LDG.E R18, desc[UR4][R6.64+0x4] ;  /* 0x0000040406127981 */ /* 0x000f68000c1e1900 */
[----:B------:R-:W5:Y:S04]  /*02b0*/  LDG.E R19, desc[UR4][R6.64+0x8] ;  /* 0x0000080406137981 */ /* 0x000f68000c1e1900 */
[----:B------:R-:W5:Y:S01]  /*02c0*/  LDG.E R20, desc[UR4][R6.64+0xc] ;  /* 0x00000c0406147981 */ /* 0x000f62000c1e1900 */
[----:B--2---:R-:W-:-:S03]  /*02d0*/  IADD3 R22, PT, PT, R22, R21, R8 ;  /* 0x0000001516167210 */ /* 0x004fc60007ffe008 */
[----:B------:R-:W2:Y:S04]  /*02e0*/  LDG.E R8, desc[UR4][R6.64+0x10] ;  /* 0x0000100406087981 */ /* 0x000ea8000c1e1900 */
[----:B------:R-:W2:Y:S01]  /*02f0*/  LDG.E R21, desc[UR4][R6.64+0x14] ;  /* 0x0000140406157981 */ /* 0x000ea2000c1e1900 */
[----:B---3--:R-:W-:-:S03]  /*0300*/  IADD3 R25, PT, PT, R25, R23, R22 ;  /* 0x0000001719197210 */ /* 0x008fc60007ffe016 */
[----:B------:R-:W3:Y:S04]  /*0310*/  LDG.E R23, desc[UR4][R6.64+0x18] ;  /* 0x0000180406177981 */ /* 0x000ee8000c1e1900 */
[----:B------:R0:W3:Y:S01]  /*0320*/  LDG.E R22, desc[UR4][R6.64+0x1c] ;  /* 0x00001c0406167981 */ /* 0x0000e2000c1e1900 */
[----:B------:R-:W-:Y:S02]  /*0330*/  IADD3 R10, P1, PT, R10, -0x10, RZ ;  /* 0xfffffff00a0a7810 */ /* 0x000fe40007f3e0ff */
[----:B----4-:R-:W-:Y:S02]  /*0340*/  IADD3 R13, PT, PT, R14, R13, R25 ;  /* 0x0000000d0e0d7210 */ /* 0x010fe40007ffe019 */
[----:B------:R-:W-:Y:S02]  /*0350*/  IADD3.X R12, PT, PT, R12, -0x1, RZ, P1, !PT ;  /* 0xffffffff0c0c7810 */ /* 0x000fe40000ffe4ff */
[----:B------:R-:W-:-:S02]  /*0360*/  ISETP.NE.U32.AND P1, PT, R10, RZ, PT ;  /* 0x000000ff0a00720c */ /* 0x000fc40003f25070 */
[----:B------:R-:W-:Y:S02]  /*0370*/  IADD3 R14, P2, PT, R6, 0x40, RZ ;  /* 0x00000040060e7810 */ /* 0x000fe40007f5e0ff */
[----:B-----5:R-:W-:Y:S02]  /*0380*/  IADD3 R13, PT, PT, R16, R15, R13 ;  /* 0x0000000f100d7210 */ /* 0x020fe40007ffe00d */
[----:B------:R-:W-:Y:S01]  /*0390*/  ISETP.NE.AND.EX P1, PT, R12, RZ, PT, P1 ;  /* 0x000000ff0c00720c */ /* 0x000fe20003f25310 */
[----:B0-----:R-:W-:Y:S01]  /*03a0*/  IMAD.X R7, RZ, RZ, R7, P2 ;  /* 0x000000ffff077224 */ /* 0x001fe200010e0607 */
[----:B------:R-:W-:-:S04]  /*03b0*/  IADD3 R13, PT, PT, R18, R17, R13 ;  /* 0x00000011120d7210 */ /* 0x000fc80007ffe00d */
[----:B------:R-:W-:-:S04]  /*03c0*/  IADD3 R13, PT, PT, R20, R19, R13 ;  /* 0x00000013140d7210 */ /* 0x000fc80007ffe00d */
[----:B--2---:R-:W-:-:S04]  /*03d0*/  IADD3 R8, PT, PT, R21, R8, R13 ;  /* 0x0000000815087210 */ /* 0x004fc80007ffe00d */
[----:B---3--:R-:W-:Y:S01]  /*03e0*/  IADD3 R8, PT, PT, R22, R23, R8 ;  /* 0x0000001716087210 */ /* 0x008fe20007ffe008 */
[----:B------:R-:W-:Y:S06]  /*03f0*/  @P1 BRA `(.L_x_2) ;  /* 0xfffffffc00801947 */ /* 0x000fec000383ffff */
.L_x_1:
[----:B------:R-:W-:Y:S05]  /*0400*/  @!P0 BRA `(.L_x_3) ;  /* 0x0000000000f48947 */ /* 0x000fea0003800000 */
[----:B------:R-:W-:Y:S02]  /*0410*/  ISETP.GE.U32.AND P1, PT, R24, 0x8, PT ;  /* 0x000000081800780c */ /* 0x000fe40003f26070 */
[----:B------:R-:W-:Y:S02]  /*0420*/  LOP3.LUT R18, R2, 0x7, RZ, 0xc0, !PT ;  /* 0x0000000702127812 */ /* 0x000fe400078ec0ff */
[----:B------:R-:W-:Y:S02]  /*0430*/  ISETP.GE.U32.AND.EX P1, PT, RZ, RZ, PT, P1 ;  /* 0x000000ffff00720c */ /* 0x000fe40003f26110 */
[----:B------:R-:W-:-:S04]  /*0440*/  ISETP.NE.U32.AND P0, PT, R18, RZ, PT ;  /* 0x000000ff1200720c */ /* 0x000fc80003f05070 */
[----:B------:R-:W-:-:S07]  /*0450*/  ISETP.NE.AND.EX P0, PT, RZ, RZ, PT, P0 ;  /* 0x000000ffff00720c */ /* 0x000fce0003f05300 */
[----:B------:R-:W-:Y:S06]  /*0460*/  @!P1 BRA `(.L_x_4) ;  /* 0x00000000004c9947 */ /* 0x000fec0003800000 */
[----:B------:R-:W0:Y:S01]  /*0470*/  LDCU.64 UR6, c[0x0][0x380] ;  /* 0x00007000ff0677ac */ /* 0x000e220008000a00 */
[----:B------:R-:W-:-:S05]  /*0480*/  IADD3 R7, P1, PT, R11, R4, RZ ;  /* 0x000000040b077210 */ /* 0x000fca0007f3e0ff */
[----:B------:R-:W-:Y:S01]  /*0490*/  IMAD.X R10, R0, 0x1, R3, P1 ;  /* 0x00000001000a7824 */ /* 0x000fe200008e0603 */
[----:B0-----:R-:W-:-:S04]  /*04a0*/  LEA R6, P1, R7, UR6, 0x2 ;  /* 0x0000000607067c11 */ /* 0x001fc8000f8210ff */
[----:B------:R-:W-:-:S05]  /*04b0*/  LEA.HI.X R7, R7, UR7, R10, 0x2, P1 ;  /* 0x0000000707077c11 */ /* 0x000fca00088f140a */
[----:B------:R-:W2:Y:S04]  /*04c0*/  LDG.E R13, desc[UR4][R6.64] ;  /* 0x00000004060d7981 */ /* 0x000ea8000c1e1900 */
[----:B------:R-:W2:Y:S04]  /*04d0*/  LDG.E R10, desc[UR4][R6.64+0x4] ;  /* 0x00000404060a7981 */ /* 0x000ea8000c1e1900 */
[----:B------:R-:W3:Y:S04]  /*04e0*/  LDG.E R15, desc[UR4][R6.64+0x8] ;  /* 0x00000804060f7981 */ /* 0x000ee8000c1e1900 */
[----:B------:R-:W3:Y:S04]  /*04f0*/  LDG.E R12, desc[UR4][R6.64+0xc] ;  /* 0x00000c04060c7981 */ /* 0x000ee8000c1e1900 */
[----:B------:R-:W4:Y:S04]  /*0500*/  LDG.E R17, desc[UR4][R6.64+0x10] ;  /* 0x0000100406117981 */ /* 0x000f28000c1e1900 */
[----:B------:R-:W4:Y:S04]  /*0510*/  LDG.E R14, desc[UR4][R6.64+0x14] ;  /* 0x00001404060e7981 */ /* 0x000f28000c1e1900 */
[----:B------:R-:W5:Y:S04]  /*0520*/  LDG.E R19, desc[UR4][R6.64+0x18] ;  /* 0x0000180406137981 */ /* 0x000f68000c1e1900 */
[----:B------:R-:W5:Y:S01]  /*0530*/  LDG.E R16, desc[UR4][R6.64+0x1c] ;  /* 0x00001c0406107981 */ /* 0x000f62000c1e1900 */
[----:B------:R-:W-:-:S05]  /*0540*/  IADD3 R11, P1, PT, R11, 0x8, RZ ;  /* 0x000000080b0b7810 */ /* 0x000fca0007f3e0ff */
[----:B------:R-:W-:Y:S01]  /*0550*/  IMAD.X R0, RZ, RZ, R0, P1 ;  /* 0x000000ffff007224 */ /* 0x000fe200008e0600 */
[----:B--2---:R-:W-:-:S04]  /*0560*/  IADD3 R10, PT, PT, R10, R13, R8 ;  /* 0x0000000d0a0a7210 */ /* 0x004fc80007ffe008 */
[----:B---3--:R-:W-:-:S04]  /*0570*/  IADD3 R10, PT, PT, R12, R15, R10 ;  /* 0x0000000f0c0a7210 */ /* 0x008fc80007ffe00a */
[----:B----4-:R-:W-:-:S04]  /*0580*/  IADD3 R10, PT, PT, R14, R17, R10 ;  /* 0x000000110e0a7210 */ /* 0x010fc80007ffe00a */
[----:B-----5:R-:W-:-:S07]  /*0590*/  IADD3 R8, PT, PT, R16, R19, R10 ;  /* 0x0000001310087210 */ /* 0x020fce0007ffe00a */
.L_x_4:
[----:B------:R-:W-:Y:S05]  /*05a0*/  @!P0 BRA `(.L_x_3) ;  /* 0x00000000008c8947 */ /* 0x000fea0003800000 */
[----:B------:R-:W-:-:S04]  /*05b0*/  ISETP.GE.U32.AND P0, PT, R18, 0x4, PT ;  /* 0x000000041200780c */ /* 0x000fc80003f06070 */
[----:B------:R-:W-:-:S13]  /*05c0*/  ISETP.GE.U32.AND.EX P0, PT, RZ, RZ, PT, P0 ;  /* 0x000000ffff00720c */ /* 0x000fda0003f06100 */
[----:B------:R-:W0:Y:S01]  /*05d0*/  @P0 LDC.64 R12, c[0x0][0x380] ;  /* 0x0000e000ff0c0b82 */ /* 0x000e220000000a00 */
[----:B------:R-:W-:-:S05]  /*05e0*/  @P0 IADD3 R7, P1, PT, R11, R4, RZ ;  /* 0x000000040b070210 */ /* 0x000fca0007f3e0ff */
[----:B------:R-:W-:Y:S01]  /*05f0*/  @P0 IMAD.X R10, R0, 0x1, R3, P1 ;  /* 0x00000001000a0824 */ /* 0x000fe200008e0603 */
[----:B0-----:R-:W-:-:S04]  /*0600*/  @P0 LEA R6, P1, R7, R12, 0x2 ;  /* 0x0000000c07060211 */ /* 0x001fc800078210ff */
[----:B------:R-:W-:-:S05]  /*0610*/  @P0 LEA.HI.X R7, R7, R13, R10, 0x2, P1 ;  /* 0x0000000d07070211 */ /* 0x000fca00008f140a */
[----:B------:R-:W2:Y:S04]  /*0620*/  @P0 LDG.E R13, desc[UR4][R6.64] ;  /* 0x00000004060d0981 */ /* 0x000ea8000c1e1900 */
[----:B------:R-:W2:Y:S04]  /*0630*/  @P0 LDG.E R14, desc[UR4][R6.64+0x4] ;  /* 0x00000404060e0981 */ /* 0x000ea8000c1e1900 */
[----:B------:R-:W3:Y:S04]  /*0640*/  @P0 LDG.E R16, desc[UR4][R6.64+0x8] ;  /* 0x0000080406100981 */ /* 0x000ee8000c1e1900 */
[----:B------:R-:W3:Y:S01]  /*0650*/  @P0 LDG.E R15, desc[UR4][R6.64+0xc] ;  /* 0x00000c04060f0981 */ /* 0x000ee2000c1e1900 */
[----:B------:R-:W-:Y:S01]  /*0660*/  LOP3.LUT R10, R2, 0x3, RZ, 0xc0, !PT ;  /* 0x00000003020a7812 */ /* 0x000fe200078ec0ff */
[----:B------:R-:W-:Y:S01]  /*0670*/  IMAD.MOV.U32 R12, RZ, RZ, RZ ;  /* 0x000000ffff0c7224 */ /* 0x000fe200078e00ff */
[----:B------:R-:W-:-:S02]  /*0680*/  @P0 IADD3 R11, P2, PT, R11, 0x4, RZ ;  /* 0x000000040b0b0810 */ /* 0x000fc40007f5e0ff */
[----:B------:R-:W-:-:S03]  /*0690*/  ISETP.NE.U32.AND P1, PT, R10, RZ, PT ;  /* 0x000000ff0a00720c */ /* 0x000fc60003f25070 */
[----:B------:R-:W-:Y:S01]  /*06a0*/  @P0 IMAD.X R0, RZ, RZ, R0, P2 ;  /* 0x000000ffff000224 */ /* 0x000fe200010e0600 */
[----:B------:R-:W-:Y:S02]  /*06b0*/  ISETP.NE.AND.EX P1, PT, R12, RZ, PT, P1 ;  /* 0x000000ff0c00720c */ /* 0x000fe40003f25310 */
[----:B--2---:R-:W-:-:S04]  /*06c0*/  @P0 IADD3 R13, PT, PT, R14, R13, R8 ;  /* 0x0000000d0e0d0210 */ /* 0x004fc80007ffe008 */
[----:B---3--:R-:W-:-:S07]  /*06d0*/  @P0 IADD3 R8, PT, PT, R15, R16, R13 ;  /* 0x000000100f080210 */ /* 0x008fce0007ffe00d */
[----:B------:R-:W-:Y:S05]  /*06e0*/  @!P1 BRA `(.L_x_3) ;  /* 0x00000000003c9947 */ /* 0x000fea0003800000 */
[----:B------:R-:W0:Y:S01]  /*06f0*/  LDCU.64 UR6, c[0x0][0x380] ;  /* 0x00007000ff0677ac */ /* 0x000e220008000a00 */
[----:B------:R-:W-:-:S05]  /*0700*/  IADD3 R5, P0, PT, R11, R4, RZ ;  /* 0x000000040b057210 */ /* 0x000fca0007f1e0ff */
[----:B------:R-:W-:Y:S01]  /*0710*/  IMAD.X R0, R0, 0x1, R3, P0 ;  /* 0x0000000100007824 */ /* 0x000fe200000e0603 */
[----:B0-----:R-:W-:-:S04]  /*0720*/  LEA R2, P1, R5, UR6, 0x2 ;  /* 0x0000000605027c11 */ /* 0x001fc8000f8210ff */
[----:B------:R-:W-:-:S09]  /*0730*/  LEA.HI.X R5, R5, UR7, R0, 0x2, P1 ;  /* 0x0000000705057c11 */ /* 0x000fd200088f1400 */
.L_x_5:
[----:B------:R-:W-:-:S06]  /*0740*/  IMAD.MOV.U32 R3, RZ, RZ, R5 ;  /* 0x000000ffff037224 */ /* 0x000fcc00078e0005 */
[----:B------:R0:W2:Y:S01]  /*0750*/  LDG.E R3, desc[UR4][R2.64] ;  /* 0x0000000402037981 */ /* 0x0000a2000c1e1900 */
[----:B------:R-:W-:-:S04]  /*0760*/  IADD3 R10, P0, PT, R10, -0x1, RZ ;  /* 0xffffffff0a0a7810 */ /* 0x000fc80007f1e0ff */
[----:B------:R-:W-:Y:S02]  /*0770*/  IADD3.X R12, PT, PT, R12, -0x1, RZ, P0, !PT ;  /* 0xffffffff0c0c7810 */ /* 0x000fe400007fe4ff */
[----:B------:R-:W-:Y:S02]  /*0780*/  ISETP.NE.U32.AND P0, PT, R10, RZ, PT ;  /* 0x000000ff0a00720c */ /* 0x000fe40003f05070 */
[----:B0-----:R-:W-:Y:S02]  /*0790*/  IADD3 R2, P1, PT, R2, 0x4, RZ ;  /* 0x0000000402027810 */ /* 0x001fe40007f3e0ff */
[----:B------:R-:W-:-:S03]  /*07a0*/  ISETP.NE.AND.EX P0, PT, R12, RZ, PT, P0 ;  /* 0x000000ff0c00720c */ /* 0x000fc60003f05300 */
[----:B------:R-:W-:Y:S02]  /*07b0*/  IMAD.X R5, RZ, RZ, R5, P1 ;  /* 0x000000ffff057224 */ /* 0x000fe400008e0605 */
[----:B--2---:R-:W-:-:S08]  /*07c0*/  IMAD.IADD R8, R3, 0x1, R8 ;  /* 0x0000000103087824 */ /* 0x004fd000078e0208 */
[----:B------:R-:W-:Y:S05]  /*07d0*/  @P0 BRA `(.L_x_5) ;  /* 0xfffffffc00d80947 */ /* 0x000fea000383ffff */
.L_x_3:
[----:B------:R-:W-:-:S07]  /*07e0*/  I2FP.F32.S32 R5, R8 ;  /* 0x0000000800057245 */ /* 0x000fce0000201400 */
.L_x_0:
[----:B------:R-:W0:Y:S01]  /*07f0*/  LDCU.64 UR6, c[0x0][0x390] ;  /* 0x00007200ff0677ac */ /* 0x000e220008000a00 */
[----:B------:R-:W-:Y:S01]  /*0800*/  BSSY.RECONVERGENT B0, `(.L_x_6) ;  /* 0x000000e000007945 */ /* 0x000fe20003800200 */
[----:B0-----:R-:W0:Y:S08]  /*0810*/  I2F.U64 R4, UR6 ;  /* 0x0000000600047d12 */ /* 0x001e300008301000 */
[----:B0-----:R-:W0:Y:S08]  /*0820*/  MUFU.RCP R3, R4 ;  /* 0x0000000400037308 */ /* 0x001e300000001000 */
[----:B------:R-:W1:Y:S01]  /*0830*/  FCHK P0, R5, R4 ;  /* 0x0000000405007302 */ /* 0x000e620000000000 */
[----:B0-----:R-:W-:-:S04]  /*0840*/  FFMA R0, -R4, R3, 1 ;  /* 0x3f80000004007423 */ /* 0x001fc80000000103 */
[----:B------:R-:W-:-:S04]  /*0850*/  FFMA R0, R3, R0, R3 ;  /* 0x0000000003007223 */ /* 0x000fc80000000003 */
[----:B------:R-:W-:-:S04]  /*0860*/  FFMA R3, R0, R5, RZ ;  /* 0x0000000500037223 */ /* 0x000fc800000000ff */
[----:B------:R-:W-:-:S04]  /*0870*/  FFMA R2, -R4, R3, R5 ;  /* 0x0000000304027223 */ /* 0x000fc80000000105 */
[----:B------:R-:W-:Y:S01]  /*0880*/  FFMA R7, R0, R2, R3 ;  /* 0x0000000200077223 */ /* 0x000fe20000000003 */
[----:B-1----:R-:W-:Y:S06]  /*0890*/  @!P0 BRA `(.L_x_7) ;  /* 0x0000000000108947 */ /* 0x002fec0003800000 */
[----:B------:R-:W-:Y:S01]  /*08a0*/  IMAD.MOV.U32 R3, RZ, RZ, R5 ;  /* 0x000000ffff037224 */ /* 0x000fe200078e0005 */
[----:B------:R-:W-:-:S07]  /*08b0*/  MOV R2, 0x8d0 ;  /* 0x000008d000027802 */ /* 0x000fce0000000f00 */
[----:B------:R-:W-:Y:S05]  /*08c0*/  CALL.REL.NOINC `($__internal_0_$__cuda_sm3x_div_rn_noftz_f32_slowpath) ;  /* 0x00000000001c7944 */ /* 0x000fea0003c00000 */
[----:B------:R-:W-:-:S07]  /*08d0*/  IMAD.MOV.U32 R7, RZ, RZ, R0 ;  /* 0x000000ffff077224 */ /* 0x000fce00078e0000 */
.L_x_7:
[----:B------:R-:W-:Y:S05]  /*08e0*/  BSYNC.RECONVERGENT B0 ;  /* 0x0000000000007941 */ /* 0x000fea0003800200 */
.L_x_6:
[----:B------:R-:W0:Y:S02]  /*08f0*/  LDCU.64 UR6, c[0x0][0x388] ;  /* 0x00007100ff0677ac */ /* 0x000e240008000a00 */
[----:B0-----:R-:W-:-:S04]  /*0900*/  LEA R2, P0, R9, UR6, 0x2 ;  /* 0x0000000609027c11 */ /* 0x001fc8000f8010ff */
[----:B------:R-:W-:-:S05]  /*0910*/  LEA.HI.X R3, R9, UR7, RZ, 0x2, P0 ;  /* 0x0000000709037c11 */ /* 0x000fca00080f14ff */
[----:B------:R-:W-:Y:S01]  /*0920*/  STG.E desc[UR4][R2.64], R7 ;  /* 0x0000000702007986 */ /* 0x000fe2000c101904 */
[----:B------:R-:W-:Y:S05]  /*0930*/  EXIT ;  /* 0x000000000000794d */ /* 0x000fea0003800000 */
        .weak           $__internal_0_$__cuda_sm3x_div_rn_noftz_f32_slowpath
        .type           $__internal_0_$__cuda_sm3x_div_rn_noftz_f32_slowpath,@function
        .size           $__internal_0_$__cuda_sm3x_div_rn_noftz_f32_slowpath,(.L_x_41 - $__internal_0_$__cuda_sm3x_div_rn_noftz_f32_slowpath)
$__internal_0_$__cuda_sm3x_div_rn_noftz_f32_slowpath:
[----:B------:R-:W-:Y:S01]  /*0940*/  SHF.R.U32.HI R5, RZ, 0x17, R4 ;  /* 0x00000017ff057819 */ /* 0x000fe20000011604 */
[----:B------:R-:W-:Y:S01]  /*0950*/  BSSY.RECONVERGENT B1, `(.L_x_8) ;  /* 0x0000063000017945 */ /* 0x000fe20003800200 */
[----:B------:R-:W-:Y:S02]  /*0960*/  SHF.R.U32.HI R0, RZ, 0x17, R3 ;  /* 0x00000017ff007819 */ /* 0x000fe40000011603 */
[----:B------:R-:W-:Y:S02]  /*0970*/  LOP3.LUT R5, R5, 0xff, RZ, 0xc0, !PT ;  /* 0x000000ff05057812 */ /* 0x000fe400078ec0ff */
[----:B------:R-:W-:-:S03]  /*0980*/  LOP3.LUT R10, R0, 0xff, RZ, 0xc0, !PT ;  /* 0x000000ff000a7812 */ /* 0x000fc600078ec0ff */
[----:B------:R-:W-:Y:S02]  /*0990*/  VIADD R7, R5, 0xffffffff ;  /* 0xffffffff05077836 */ /* 0x000fe40000000000 */
[----:B------:R-:W-:-:S03]  /*09a0*/  VIADD R8, R10, 0xffffffff ;  /* 0xffffffff0a087836 */ /* 0x000fc60000000000 */
[----:B------:R-:W-:-:S04]  /*09b0*/  ISETP.GT.U32.AND P0, PT, R7, 0xfd, PT ;  /* 0x000000fd0700780c */ /* 0x000fc80003f04070 */
[----:B------:R-:W-:-:S13]  /*09c0*/  ISETP.GT.U32.OR P0, PT, R8, 0xfd, P0 ;  /* 0x000000fd0800780c */ /* 0x000fda0000704470 */
[----:B------:R-:W-:Y:S01]  /*09d0*/  @!P0 IMAD.MOV.U32 R6, RZ, RZ, RZ ;  /* 0x000000ffff068224 */ /* 0x000fe200078e00ff */
[----:B------:R-:W-:Y:S06]  /*09e0*/  @!P0 BRA `(.L_x_9) ;  /* 0x0000000000608947 */ /* 0x000fec0003800000 */
[----:B------:R-:W-:Y:S01]  /*09f0*/  FSETP.GTU.FTZ.AND P0, PT, |R3|, +INF , PT ;  /* 0x7f8000000300780b */ /* 0x000fe20003f1c200 */
[----:B------:R-:W-:Y:S01]  /*0a00*/  IMAD.MOV.U32 R0, RZ, RZ, R4 ;  /* 0x000000ffff007224 */ /* 0x000fe200078e0004 */
[----:B------:R-:W-:-:S04]  /*0a10*/  FSETP.GTU.FTZ.AND P1, PT, |R4|, +INF , PT ;  /* 0x7f8000000400780b */ /* 0x000fc80003f3c200 */
[----:B------:R-:W-:-:S13]  /*0a20*/  PLOP3.LUT P0, PT, P0, P1, PT, 0xf8, 0x8f ;  /* 0x00000000008f781c */ /* 0x000fda0000703f70 */
[----:B------:R-:W-:Y:S05]  /*0a30*/  @P0 BRA `(.L_x_10) ;  /* 0x00000004004c0947 */ /* 0x000fea0003800000 */
[----:B------:R-:W-:-:S13]  /*0a40*/  LOP3.LUT P0, RZ, R4, 0x7fffffff, R3, 0xc8, !PT ;  /* 0x7fffffff04ff7812 */ /* 0x000fda000780c803 */
[----:B------:R-:W-:Y:S05]  /*0a50*/  @!P0 BRA `(.L_x_11) ;  /* 0x00000004003c8947 */ /* 0x000fea0003800000 */
[C---:B------:R-:W-:Y:S02]  /*0a60*/  FSETP.NEU.FTZ.AND P2, PT, |R3|.reuse, +INF , PT ;  /* 0x7f8000000300780b */ /* 0x040fe40003f5d200 */
[----:B------:R-:W-:Y:S02]  /*0a70*/  FSETP.NEU.FTZ.AND P1, PT, |R0|, +INF , PT ;  /* 0x7f8000000000780b */ /* 0x000fe40003f3d200 */
[----:B------:R-:W-:-:S11]  /*0a80*/  FSETP.NEU.FTZ.AND P0, PT, |R3|, +INF , PT ;  /* 0x7f8000000300780b */ /* 0x000fd60003f1d200 */
[----:B------:R-:W-:Y:S05]  /*0a90*/  @!P1 BRA !P2, `(.L_x_11) ;  /* 0x00000004002c9947 */ /* 0x000fea0005000000 */
[----:B------:R-:W-:-:S04]  /*0aa0*/  LOP3.LUT P2, RZ, R3, 0x7fffffff, RZ, 0xc0, !PT ;  /* 0x7fffffff03ff7812 */ /* 0x000fc8000784c0ff */
[----:B------:R-:W-:-:S13]  /*0ab0*/  PLOP3.LUT P1, PT, P1, P2, PT, 0x2f, 0xf2 ;  /* 0x0000000000f2781c */ /* 0x000fda0000f24577 */
[----:B------:R-:W-:Y:S05]  /*0ac0*/  @P1 BRA `(.L_x_12) ;  /* 0x0000000400181947 */ /* 0x000fea0003800000 */
[----:B------:R-:W-:-:S04]  /*0ad0*/  LOP3.LUT P1, RZ, R4, 0x7fffffff, RZ, 0xc0, !PT ;  /* 0x7fffffff04ff7812 */ /* 0x000fc8000782c0ff */
[----:B------:R-:W-:-:S13]  /*0ae0*/  PLOP3.LUT P0, PT, P0, P1, PT, 0x2f, 0xf2 ;  /* 0x0000000000f2781c */ /* 0x000fda0000702577 */
[----:B------:R-:W-:Y:S05]  /*0af0*/  @P0 BRA `(.L_x_13) ;  /* 0x0000000400000947 */ /* 0x000fea0003800000 */
[----:B------:R-:W-:Y:S02]  /*0b00*/  ISETP.GE.AND P0, PT, R8, RZ, PT ;  /* 0x000000ff0800720c */ /* 0x000fe40003f06270 */
[----:B------:R-:W-:-:S11]  /*0b10*/  ISETP.GE.AND P1, PT, R7, RZ, PT ;  /* 0x000000ff0700720c */ /* 0x000fd60003f26270 */
[----:B------:R-:W-:Y:S02]  /*0b20*/  @P0 IMAD.MOV.U32 R6, RZ, RZ, RZ ;  /* 0x000000ffff060224 */ /* 0x000fe400078e00ff */
[----:B------:R-:W-:Y:S01]  /*0b30*/  @!P0 FFMA R3, R3, 1.84467440737095516160e+19, RZ ;  /* 0x5f80000003038823 */ /* 0x000fe200000000ff */
[----:B------:R-:W-:Y:S02]  /*0b40*/  @!P0 IMAD.MOV.U32 R6, RZ, RZ, -0x40 ;  /* 0xffffffc0ff068424 */ /* 0x000fe400078e00ff */
[----:B------:R-:W-:Y:S02]  /*0b50*/  @!P1 FFMA R4, R0, 1.84467440737095516160e+19, RZ ;  /* 0x5f80000000049823 */ /* 0x000fe400000000ff */
[----:B------:R-:W-:-:S07]  /*0b60*/  @!P1 VIADD R6, R6, 0x40 ;  /* 0x0000004006069836 */ /* 0x000fce0000000000 */
.L_x_9:
[----:B------:R-:W-:Y:S01]  /*0b70*/  LEA R7, R5, 0xc0800000, 0x17 ;  /* 0xc080000005077811 */ /* 0x000fe200078eb8ff */
[----:B------:R-:W-:Y:S04]  /*0b80*/  BSSY.RECONVERGENT B2, `(.L_x_14) ;  /* 0x0000036000027945 */ /* 0x000fe80003800200 */
[----:B------:R-:W-:Y:S02]  /*0b90*/  IMAD.IADD R7, R4, 0x1, -R7 ;  /* 0x0000000104077824 */ /* 0x000fe400078e0a07 */
[----:B------:R-:W-:Y:S02]  /*0ba0*/  VIADD R4, R10, 0xffffff81 ;  /* 0xffffff810a047836 */ /* 0x000fe40000000000 */
[----:B------:R-:W0:Y:S01]  /*0bb0*/  MUFU.RCP R8, R7 ;  /* 0x0000000700087308 */ /* 0x000e220000001000 */
[----:B------:R-:W-:Y:S01]  /*0bc0*/  FADD.FTZ R11, -R7, -RZ ;  /* 0x800000ff070b7221 */ /* 0x000fe20000010100 */
[C---:B------:R-:W-:Y:S01]  /*0bd0*/  IMAD R0, R4.reuse, -0x800000, R3 ;  /* 0xff80000004007824 */ /* 0x040fe200078e0203 */
[----:B------:R-:W-:-:S05]  /*0be0*/  IADD3 R5, PT, PT, R4, 0x7f, -R5 ;  /* 0x0000007f04057810 */ /* 0x000fca0007ffe805 */
[----:B------:R-:W-:Y:S02]  /*0bf0*/  IMAD.IADD R5, R5, 0x1, R6 ;  /* 0x0000000105057824 */ /* 0x000fe400078e0206 */
[----:B0-----:R-:W-:-:S04]  /*0c00*/  FFMA R13, R8, R11, 1 ;  /* 0x3f800000080d7423 */ /* 0x001fc8000000000b */
[----:B------:R-:W-:-:S04]  /*0c10*/  FFMA R10, R8, R13, R8 ;  /* 0x0000000d080a7223 */ /* 0x000fc80000000008 */
[----:B------:R-:W-:-:S04]  /*0c20*/  FFMA R3, R0, R10, RZ ;  /* 0x0000000a00037223 */ /* 0x000fc800000000ff */
[----:B------:R-:W-:-:S04]  /*0c30*/  FFMA R8, R11, R3, R0 ;  /* 0x000000030b087223 */ /* 0x000fc80000000000 */
[----:B------:R-:W-:-:S04]  /*0c40*/  FFMA R13, R10, R8, R3 ;  /* 0x000000080a0d7223 */ /* 0x000fc80000000003 */
[----:B------:R-:W-:-:S04]  /*0c50*/  FFMA R8, R11, R13, R0 ;  /* 0x0000000d0b087223 */ /* 0x000fc80000000000 */
[----:B------:R-:W-:-:S05]  /*0c60*/  FFMA R0, R10, R8, R13 ;  /* 0x000000080a007223 */ /* 0x000fca000000000d */
[----:B------:R-:W-:-:S04]  /*0c70*/  SHF.R.U32.HI R3, RZ, 0x17, R0 ;  /* 0x00000017ff037819 */ /* 0x000fc80000011600 */
[----:B------:R-:W-:-:S05]  /*0c80*/  LOP3.LUT R3, R3, 0xff, RZ, 0xc0, !PT ;  /* 0x000000ff03037812 */ /* 0x000fca00078ec0ff */
[----:B------:R-:W-:-:S04]  /*0c90*/  IMAD.IADD R7, R3, 0x1, R5 ;  /* 0x0000000103077824 */ /* 0x000fc800078e0205 */
[----:B------:R-:W-:-:S05]  /*0ca0*/  VIADD R3, R7, 0xffffffff ;  /* 0xffffffff07037836 */ /* 0x000fca0000000000 */
[----:B------:R-:W-:-:S13]  /*0cb0*/  ISETP.GE.U32.AND P0, PT, R3, 0xfe, PT ;  /* 0x000000fe0300780c */ /* 0x000fda0003f06070 */
[----:B------:R-:W-:Y:S05]  /*0cc0*/  @!P0 BRA `(.L_x_15) ;  /* 0x0000000000808947 */ /* 0x000fea0003800000 */
[----:B------:R-:W-:-:S13]  /*0cd0*/  ISETP.GT.AND P0, PT, R7, 0xfe, PT ;  /* 0x000000fe0700780c */ /* 0x000fda0003f04270 */
[----:B------:R-:W-:Y:S05]  /*0ce0*/  @P0 BRA `(.L_x_16) ;  /* 0x00000000006c0947 */ /* 0x000fea0003800000 */
[----:B------:R-:W-:-:S13]  /*0cf0*/  ISETP.GE.AND P0, PT, R7, 0x1, PT ;  /* 0x000000010700780c */ /* 0x000fda0003f06270 */
[----:B------:R-:W-:Y:S05]  /*0d00*/  @P0 BRA `(.L_x_17) ;  /* 0x0000000000740947 */ /* 0x000fea0003800000 */
[----:B------:R-:W-:Y:S02]  /*0d10*/  ISETP.GE.AND P0, PT, R7, -0x18, PT ;  /* 0xffffffe80700780c */ /* 0x000fe40003f06270 */
[----:B------:R-:W-:-:S11]  /*0d20*/  LOP3.LUT R0, R0, 0x80000000, RZ, 0xc0, !PT ;  /* 0x8000000000007812 */ /* 0x000fd600078ec0ff */
[----:B------:R-:W-:Y:S05]  /*0d30*/  @!P0 BRA `(.L_x_17) ;  /* 0x0000000000688947 */ /* 0x000fea0003800000 */
[CCC-:B------:R-:W-:Y:S01]  /*0d40*/  FFMA.RZ R3, R10.reuse, R8.reuse, R13.reuse ;  /* 0x000000080a037223 */ /* 0x1c0fe2000000c00d */
[C---:B------:R-:W-:Y:S02]  /*0d50*/  VIADD R6, R7.reuse, 0x20 ;  /* 0x0000002007067836 */ /* 0x040fe40000000000 */
[CCC-:B------:R-:W-:Y:S01]  /*0d60*/  FFMA.RM R4, R10.reuse, R8.reuse, R13.reuse ;  /* 0x000000080a047223 */ /* 0x1c0fe2000000400d */
[----:B------:R-:W-:Y:S02]  /*0d70*/  ISETP.NE.AND P2, PT, R7, RZ, PT ;  /* 0x000000ff0700720c */ /* 0x000fe40003f45270 */
[----:B------:R-:W-:Y:S01]  /*0d80*/  LOP3.LUT R5, R3, 0x7fffff, RZ, 0xc0, !PT ;  /* 0x007fffff03057812 */ /* 0x000fe200078ec0ff */
[----:B------:R-:W-:Y:S01]  /*0d90*/  FFMA.RP R3, R10, R8, R13 ;  /* 0x000000080a037223 */ /* 0x000fe2000000800d */
[----:B------:R-:W-:Y:S01]  /*0da0*/  ISETP.NE.AND P1, PT, R7, RZ, PT ;  /* 0x000000ff0700720c */ /* 0x000fe20003f25270 */
[----:B------:R-:W-:Y:S01]  /*0db0*/  IMAD.MOV R7, RZ, RZ, -R7 ;  /* 0x000000ffff077224 */ /* 0x000fe200078e0a07 */
[----:B------:R-:W-:-:S02]  /*0dc0*/  LOP3.LUT R5, R5, 0x800000, RZ, 0xfc, !PT ;  /* 0x0080000005057812 */ /* 0x000fc400078efcff */
[----:B------:R-:W-:Y:S02]  /*0dd0*/  FSETP.NEU.FTZ.AND P0, PT, R3, R4, PT ;  /* 0x000000040300720b */ /* 0x000fe40003f1d000 */
[----:B------:R-:W-:Y:S02]  /*0de0*/  SHF.L.U32 R6, R5, R6, RZ ;  /* 0x0000000605067219 */ /* 0x000fe400000006ff */
[----:B------:R-:W-:Y:S02]  /*0df0*/  SEL R4, R7, RZ, P2 ;  /* 0x000000ff07047207 */ /* 0x000fe40001000000 */
[----:B------:R-:W-:Y:S02]  /*0e00*/  ISETP.NE.AND P1, PT, R6, RZ, P1 ;  /* 0x000000ff0600720c */ /* 0x000fe40000f25270 */
[----:B------:R-:W-:Y:S02]  /*0e10*/  SHF.R.U32.HI R4, RZ, R4, R5 ;  /* 0x00000004ff047219 */ /* 0x000fe40000011605 */
[----:B------:R-:W-:-:S02]  /*0e20*/  PLOP3.LUT P0, PT, P0, P1, PT, 0xf8, 0x8f ;  /* 0x00000000008f781c */ /* 0x000fc40000703f70 */
[----:B------:R-:W-:Y:S02]  /*0e30*/  SHF.R.U32.HI R6, RZ, 0x1, R4 ;  /* 0x00000001ff067819 */ /* 0x000fe40000011604 */
[----:B------:R-:W-:-:S04]  /*0e40*/  SEL R3, RZ, 0x1, !P0 ;  /* 0x00000001ff037807 */ /* 0x000fc80004000000 */
[----:B------:R-:W-:-:S04]  /*0e50*/  LOP3.LUT R3, R3, 0x1, R6, 0xf8, !PT ;  /* 0x0000000103037812 */ /* 0x000fc800078ef806 */
[----:B------:R-:W-:-:S05]  /*0e60*/  LOP3.LUT R3, R3, R4, RZ, 0xc0, !PT ;  /* 0x0000000403037212 */ /* 0x000fca00078ec0ff */
[----:B------:R-:W-:-:S05]  /*0e70*/  IMAD.IADD R3, R6, 0x1, R3 ;  /* 0x0000000106037824 */ /* 0x000fca00078e0203 */
[----:B------:R-:W-:Y:S01]  /*0e80*/  LOP3.LUT R0, R3, R0, RZ, 0xfc, !PT ;  /* 0x0000000003007212 */ /* 0x000fe200078efcff */
[----:B------:R-:W-:Y:S06]  /*0e90*/  BRA `(.L_x_17) ;  /* 0x0000000000107947 */ /* 0x000fec0003800000 */
.L_x_16:
[----:B------:R-:W-:-:S04]  /*0ea0*/  LOP3.LUT R0, R0, 0x80000000, RZ, 0xc0, !PT ;  /* 0x8000000000007812 */ /* 0x000fc800078ec0ff */
[----:B------:R-:W-:Y:S01]  /*0eb0*/  LOP3.LUT R0, R0, 0x7f800000, RZ, 0xfc, !PT ;  /* 0x7f80000000007812 */ /* 0x000fe200078efcff */
[----:B------:R-:W-:Y:S06]  /*0ec0*/  BRA `(.L_x_17) ;  /* 0x0000000000047947 */ /* 0x000fec0003800000 */
.L_x_15:
[----:B------:R-:W-:-:S07]  /*0ed0*/  IMAD R0, R5, 0x800000, R0 ;  /* 0x0080000005007824 */ /* 0x000fce00078e0200 */
.L_x_17:
[----:B------:R-:W-:Y:S05]  /*0ee0*/  BSYNC.RECONVERGENT B2 ;  /* 0x0000000000027941 */ /* 0x000fea0003800200 */
.L_x_14:
[----:B------:R-:W-:Y:S05]  /*0ef0*/  BRA `(.L_x_18) ;  /* 0x0000000000207947 */ /* 0x000fea0003800000 */
.L_x_13:
[----:B------:R-:W-:-:S04]  /*0f00*/  LOP3.LUT R0, R4, 0x80000000, R3, 0x48, !PT ;  /* 0x8000000004007812 */ /* 0x000fc800078e4803 */
[----:B------:R-:W-:Y:S01]  /*0f10*/  LOP3.LUT R0, R0, 0x7f800000, RZ, 0xfc, !PT ;  /* 0x7f80000000007812 */ /* 0x000fe200078efcff */
[----:B------:R-:W-:Y:S06]  /*0f20*/  BRA `(.L_x_18) ;  /* 0x0000000000147947 */ /* 0x000fec0003800000 */
.L_x_12:
[----:B------:R-:W-:Y:S01]  /*0f30*/  LOP3.LUT R0, R4, 0x80000000, R3, 0x48, !PT ;  /* 0x8000000004007812 */ /* 0x000fe200078e4803 */
[----:B------:R-:W-:Y:S06]  /*0f40*/  BRA `(.L_x_18) ;  /* 0x00000000000c7947 */ /* 0x000fec0003800000 */
.L_x_11:
[----:B------:R-:W0:Y:S01]  /*0f50*/  MUFU.RSQ R0, -QNAN ;  /* 0xffc0000000007908 */ /* 0x000e220000001400 */
[----:B------:R-:W-:Y:S05]  /*0f60*/  BRA `(.L_x_18) ;  /* 0x0000000000047947 */ /* 0x000fea0003800000 */
.L_x_10:
[----:B------:R-:W-:-:S07]  /*0f70*/  FADD.FTZ R0, R3, R0 ;  /* 0x0000000003007221 */ /* 0x000fce0000010000 */
.L_x_18:
[----:B------:R-:W-:Y:S05]  /*0f80*/  BSYNC.RECONVERGENT B1 ;  /* 0x0000000000017941 */ /* 0x000fea0003800200 */
.L_x_8:
[----:B------:R-:W-:-:S04]  /*0f90*/  IMAD.MOV.U32 R3, RZ, RZ, 0x0 ;  /* 0x00000000ff037424 */ /* 0x000fc800078e00ff */
[----:B0-----:R-:W-:Y:S05]  /*0fa0*/  RET.REL.NODEC R2 `(_Z7row_sumPKiPfm) ;  /* 0xfffffff002147950 */ /* 0x001fea0003c3ffff */
.L_x_19:
[----:B------:R-:W-:-:S00]  /*0fb0*/  BRA `(.L_x_19) ;  /* 0xfffffffc00fc7947 */ /* 0x000fc0000383ffff */
[----:B------:R-:W-:-:S00]  /*0fc0*/  NOP ;  /* 0x0000000000007918 */ /* 0x000fc00000000000 */
        /* <DEDUP_REMOVED lines=11> */
.L_x_41:


//--------------------- .text._Z7col_sumPKiPfmm   --------------------------
	.section	.text._Z7col_sumPKiPfmm,"ax",@progbits
	.align	128
        .global         _Z7col_sumPKiPfmm
        .type           _Z7col_sumPKiPfmm,@function
        .size           _Z7col_sumPKiPfmm,(.L_x_42 - _Z7col_sumPKiPfmm)
        .other          _Z7col_sumPKiPfmm,@"STO_CUDA_ENTRY STV_DEFAULT"
_Z7col_sumPKiPfmm:
.text._Z7col_sumPKiPfmm:
[----:B------:R-:W-:Y:S01]  /*0000*/  LDC R1, c[0x0][0x37c] ;  /* 0x0000df00ff017b82 */ /* 0x000fe20000000800 */
[----:B------:R-:W0:Y:S01]  /*0010*/  LDCU.64 UR8, c[0x0][0x390] ;  /* 0x00007200ff0877ac */ /* 0x000e220008000a00 */
[----:B------:R-:W1:Y:S06]  /*0020*/  S2R R11, SR_TID.X ;  /* 0x00000000000b7919 */ /* 0x000e6c0000002100 */
[----:B------:R-:W1:Y:S01]  /*0030*/  S2UR UR4, SR_CTAID.X ;  /* 0x00000000000479c3 */ /* 0x000e620000002500 */
[----:B------:R-:W-:Y:S01]  /*0040*/  IMAD.MOV.U32 R3, RZ, RZ, RZ ;  /* 0x000000ffff037224 */ /* 0x000fe200078e00ff */
[----:B------:R-:W2:Y:S06]  /*0050*/  LDCU.64 UR10, c[0x0][0x358] ;  /* 0x00006b00ff0a77ac */ /* 0x000eac0008000a00 */
[----:B------:R-:W1:Y:S01]  /*0060*/  LDC R10, c[0x0][0x360] ;  /* 0x0000d800ff0a7b82 */ /* 0x000e620000000800 */
[----:B0-----:R-:W-:-:S04]  /*0070*/  UISETP.NE.U32.AND UP0, UPT, UR8, URZ, UPT ;  /* 0x000000ff0800728c */ /* 0x001fc8000bf05070 */
[----:B------:R-:W-:Y:S01]  /*0080*/  UISETP.NE.AND.EX UP0, UPT, UR9, URZ, UPT, UP0 ;  /* 0x000000ff0900728c */ /* 0x000fe2000bf05300 */
[----:B-1----:R-:W-:-:S08]  /*0090*/  IMAD R10, R10, UR4, R11 ;  /* 0x000000040a0a7c24 */ /* 0x002fd0000f8e020b */
[----:B--2---:R-:W-:Y:S05]  /*00a0*/  BRA.U !UP0, `(.L_x_20) ;  /* 0x0000000908e07547 */ /* 0x004fea000b800000 */
[----:B------:R-:W0:Y:S01]  /*00b0*/  LDC.64 R12, c[0x0][0x398] ;  /* 0x0000e600ff0c7b82 */ /* 0x000e220000000a00 */
[----:B------:R-:W-:Y:S01]  /*00c0*/  UISETP.GE.U32.AND UP1, UPT, UR8, 0x10, UPT ;  /* 0x000000100800788c */ /* 0x000fe2000bf26070 */
[----:B------:R-:W-:Y:S01]  /*00d0*/  IMAD.MOV.U32 R25, RZ, RZ, RZ ;  /* 0x000000ffff197224 */ /* 0x000fe200078e00ff */
[----:B------:R-:W-:Y:S02]  /*00e0*/  ULOP3.LUT UR12, UR8, 0xf, URZ, 0xc0, !UPT ;  /* 0x0000000f080c7892 */ /* 0x000fe4000f8ec0ff */
[----:B------:R-:W-:Y:S02]  /*00f0*/  UISETP.GE.U32.AND.EX UP1, UPT, UR9, URZ, UPT, UP1 ;  /* 0x000000ff0900728c */ /* 0x000fe4000bf26110 */
[----:B------:R-:W-:Y:S01]  /*0100*/  UISETP.NE.U32.AND UP0, UPT, UR12, URZ, UPT ;  /* 0x000000ff0c00728c */ /* 0x000fe2000bf05070 */
[----:B------:R-:W-:Y:S01]  /*0110*/  UMOV UR5, URZ ;  /* 0x000000ff00057c82 */ /* 0x000fe20008000000 */
[----:B------:R-:W-:Y:S02]  /*0120*/  UMOV UR6, URZ ;  /* 0x000000ff00067c82 */ /* 0x000fe40008000000 */
[----:B------:R-:W-:-:S03]  /*0130*/  UISETP.NE.AND.EX UP0, UPT, URZ, URZ, UPT, UP0 ;  /* 0x000000ffff00728c */ /* 0x000fc6000bf05300 */
[----:B------:R-:W-:Y:S08]  /*0140*/  BRA.U !UP1, `(.L_x_21) ;  /* 0x0000000509247547 */ /* 0x000ff0000b800000 */
[----:B------:R-:W1:Y:S01]  /*0150*/  LDCU.64 UR14, c[0x0][0x380] ;  /* 0x00007000ff0e77ac */ /* 0x000e620008000a00 */
[C---:B0-----:R-:W-:Y:S01]  /*0160*/  IMAD.WIDE.U32 R14, R12.reuse, 0x4, RZ ;  /* 0x000000040c0e7825 */ /* 0x041fe200078e00ff */
[----:B------:R-:W-:Y:S01]  /*0170*/  SHF.L.U64.HI R4, R12, 0x6, R13 ;  /* 0x000000060c047819 */ /* 0x000fe2000001020d */
[----:B------:R-:W0:Y:S02]  /*0180*/  LDCU UR6, c[0x0][0x394] ;  /* 0x00007280ff0677ac */ /* 0x000e240008000800 */
[----:B------:R-:W-:Y:S02]  /*0190*/  IMAD.SHL.U32 R5, R13, 0x4, RZ ;  /* 0x000000040d057824 */ /* 0x000fe400078e00ff */
[----:B------:R-:W-:Y:S01]  /*01a0*/  IMAD.MOV.U32 R25, RZ, RZ, RZ ;  /* 0x000000ffff197224 */ /* 0x000fe200078e00ff */
[----:B------:R-:W-:Y:S01]  /*01b0*/  ULOP3.LUT UR5, UR8, 0xfffffff0, URZ, 0xc0, !UPT ;  /* 0xfffffff008057892 */ /* 0x000fe2000f8ec0ff */
[----:B------:R-:W-:-:S06]  /*01c0*/  IMAD.IADD R0, R15, 0x1, R5 ;  /* 0x000000010f007824 */ /* 0x000fcc00078e0205 */
[----:B------:R-:W-:Y:S01]  /*01d0*/  UMOV UR4, UR5 ;  /* 0x0000000500047c82 */ /* 0x000fe20008000000 */
[----:B-1----:R-:W-:-:S04]  /*01e0*/  LEA R2, P0, R10, UR14, 0x2 ;  /* 0x0000000e0a027c11 */ /* 0x002fc8000f8010ff */
[----:B------:R-:W-:Y:S01]  /*01f0*/  LEA.HI.X R3, R10, UR15, RZ, 0x2, P0 ;  /* 0x0000000f0a037c11 */ /* 0x000fe200080f14ff */
[----:B0-----:R-:W-:-:S08]  /*0200*/  UMOV UR7, UR6 ;  /* 0x0000000600077c82 */ /* 0x001fd00008000000 */
.L_x_22:
[----:B------:R-:W-:Y:S01]  /*0210*/  IADD3 R26, P0, PT, R2, R14, RZ ;  /* 0x0000000e021a7210 */ /* 0x000fe20007f1e0ff */
[----:B------:R-:W2:Y:S04]  /*0220*/  LDG.E R24, desc[UR10][R2.64] ;  /* 0x0000000a02187981 */ /* 0x000ea8000c1e1900 */
[----:B------:R-:W-:-:S05]  /*0230*/  IMAD.X R27, R3, 0x1, R0, P0 ;  /* 0x00000001031b7824 */ /* 0x000fca00000e0600 */
[----:B------:R0:W2:Y:S01]  /*0240*/  LDG.E R21, desc[UR10][R26.64] ;  /* 0x0000000a1a157981 */ /* 0x0000a2000c1e1900 */
[----:B------:R-:W-:-:S05]  /*0250*/  IADD3 R22, P0, PT, R26, R14, RZ ;  /* 0x0000000e1a167210 */ /* 0x000fca0007f1e0ff */
[----:B------:R-:W-:Y:S01]  /*0260*/  IMAD.X R23, R27, 0x1, R0, P0 ;  /* 0x000000011b177824 */ /* 0x000fe200000e0600 */
[----:B------:R-:W-:-:S04]  /*0270*/  IADD3 R6, P0, PT, R22, R14, RZ ;  /* 0x0000000e16067210 */ /* 0x000fc80007f1e0ff */
[----:B------:R1:W3:Y:S01]  /*0280*/  LDG.E R5, desc[UR10][R22.64] ;  /* 0x0000000a16057981 */ /* 0x0002e2000c1e1900 */
[----:B------:R-:W-:Y:S01]  /*0290*/  IMAD.X R7, R23, 0x1, R0, P0 ;  /* 0x0000000117077824 */ /* 0x000fe200000e0600 */
[----:B------:R-:W-:-:S04]  /*02a0*/  IADD3 R16, P0, PT, R6, R14, RZ ;  /* 0x0000000e06107210 */ /* 0x000fc80007f1e0ff */
[----:B------:R-:W3:Y:S01]  /*02b0*/  LDG.E R6, desc[UR10][R6.64] ;  /* 0x0000000a06067981 */ /* 0x000ee2000c1e1900 */
[----:B------:R-:W-:Y:S01]  /*02c0*/  IMAD.X R17, R7, 0x1, R0, P0 ;  /* 0x0000000107117824 */ /* 0x000fe200000e0600 */
[----:B------:R-:W-:-:S05]  /*02d0*/  IADD3 R8, P0, PT, R16, R14, RZ ;  /* 0x0000000e10087210 */ /* 0x000fca0007f1e0ff */
[--C-:B------:R-:W-:Y:S01]  /*02e0*/  IMAD.X R9, R17, 0x1, R0.reuse, P0 ;  /* 0x0000000111097824 */ /* 0x100fe200000e0600 */
[-C--:B------:R-:W-:Y:S01]  /*02f0*/  IADD3 R18, P0, PT, R8, R14.reuse, RZ ;  /* 0x0000000e08127210 */ /* 0x080fe20007f1e0ff */
[----:B------:R4:W5:Y:S04]  /*0300*/  LDG.E R7, desc[UR10][R16.64] ;  /* 0x0000000a10077981 */ /* 0x000968000c1e1900 */
[--C-:B------:R-:W-:Y:S01]  /*0310*/  IMAD.X R19, R9, 0x1, R0.reuse, P0 ;  /* 0x0000000109137824 */ /* 0x100fe200000e0600 */
[-C--:B0-----:R-:W-:Y:S01]  /*0320*/  IADD3 R26, P0, PT, R18, R14.reuse, RZ ;  /* 0x0000000e121a7210 */ /* 0x081fe20007f1e0ff */
[----:B------:R-:W5:Y:S04]  /*0330*/  LDG.E R8, desc[UR10][R8.64] ;  /* 0x0000000a08087981 */ /* 0x000f68000c1e1900 */
[----:B------:R-:W-:Y:S01]  /*0340*/  IMAD.X R27, R19, 0x1, R0, P0 ;  /* 0x00000001131b7824 */ /* 0x000fe200000e0600 */
[----:B------:R-:W-:-:S04]  /*0350*/  IADD3 R28, P0, PT, R26, R14, RZ ;  /* 0x0000000e1a1c7210 */ /* 0x000fc80007f1e0ff */
[----:B------:R-:W5:Y:S01]  /*0360*/  LDG.E R26, desc[UR10][R26.64] ;  /* 0x0000000a1a1a7981 */ /* 0x000f62000c1e1900 */
[--C-:B------:R-:W-:Y:S01]  /*0370*/  IMAD.X R29, R27, 0x1, R0.reuse, P0 ;  /* 0x000000011b1d7824 */ /* 0x100fe200000e0600 */
[-C--:B-1----:R-:W-:Y:S02]  /*0380*/  IADD3 R22, P0, PT, R28, R14.reuse, RZ ;  /* 0x0000000e1c167210 */ /* 0x082fe40007f1e0ff */
[----:B------:R0:W5:Y:S03]  /*0390*/  LDG.E R9, desc[UR10][R18.64] ;  /* 0x0000000a12097981 */ /* 0x000166000c1e1900 */
[--C-:B------:R-:W-:Y:S01]  /*03a0*/  IMAD.X R23, R29, 0x1, R0.reuse, P0 ;  /* 0x000000011d177824 */ /* 0x100fe200000e0600 */
[-C--:B----4-:R-:W-:Y:S01]  /*03b0*/  IADD3 R16, P0, PT, R22, R14.reuse, RZ ;  /* 0x0000000e16107210 */ /* 0x090fe20007f1e0ff */
[----:B------:R-:W4:Y:S04]  /*03c0*/  LDG.E R27, desc[UR10][R28.64] ;  /* 0x0000000a1c1b7981 */ /* 0x000f28000c1e1900 */
[--C-:B------:R-:W-:Y:S01]  /*03d0*/  IMAD.X R17, R23, 0x1, R0.reuse, P0 ;  /* 0x0000000117117824 */ /* 0x100fe200000e0600 */
[-C--:B0-----:R-:W-:Y:S01]  /*03e0*/  IADD3 R18, P0, PT, R16, R14.reuse, RZ ;  /* 0x0000000e10127210 */ /* 0x081fe20007f1e0ff */
[----:B------:R-:W4:Y:S04]  /*03f0*/  LDG.E R22, desc[UR10][R22.64] ;  /* 0x0000000a16167981 */ /* 0x000f28000c1e1900 */
[--C-:B------:R-:W-:Y:S01]  /*0400*/  IMAD.X R19, R17, 0x1, R0.reuse, P0 ;  /* 0x0000000111137824 */ /* 0x100fe200000e0600 */
[----:B------:R-:W-:Y:S01]  /*0410*/  IADD3 R20, P0, PT, R18, R14, RZ ;  /* 0x0000000e12147210 */ /* 0x000fe20007f1e0ff */
[----:B------:R2:W4:Y:S04]  /*0420*/  LDG.E R16, desc[UR10][R16.64] ;  /* 0x0000000a10107981 */ /* 0x000528000c1e1900 */
[----:B------:R0:W4:Y:S01]  /*0430*/  LDG.E R23, desc[UR10][R18.64] ;  /* 0x0000000a12177981 */ /* 0x000122000c1e1900 */
[----:B--2---:R-:W-:Y:S01]  /*0440*/  IADD3 R17, PT, PT, R21, R24, R25 ;  /* 0x0000001815117210 */ /* 0x004fe20007ffe019 */
[----:B------:R-:W-:Y:S01]  /*0450*/  IMAD.X R21, R19, 0x1, R0, P0 ;  /* 0x0000000113157824 */ /* 0x000fe200000e0600 */
[----:B------:R-:W-:-:S05]  /*0460*/  IADD3 R24, P0, PT, R20, R14, RZ ;  /* 0x0000000e14187210 */ /* 0x000fca0007f1e0ff */
[--C-:B------:R-:W-:Y:S01]  /*0470*/  IMAD.X R25, R21, 0x1, R0.reuse, P0 ;  /* 0x0000000115197824 */ /* 0x100fe200000e0600 */
[-C--:B------:R-:W-:Y:S01]  /*0480*/  IADD3 R28, P0, PT, R24, R14.reuse, RZ ;  /* 0x0000000e181c7210 */ /* 0x080fe20007f1e0ff */
[----:B------:R-:W2:Y:S04]  /*0490*/  LDG.E R21, desc[UR10][R20.64] ;  /* 0x0000000a14157981 */ /* 0x000ea8000c1e1900 */
[--C-:B------:R-:W-:Y:S01]  /*04a0*/  IMAD.X R29, R25, 0x1, R0.reuse, P0 ;  /* 0x00000001191d7824 */ /* 0x100fe200000e0600 */
[----:B0-----:R-:W-:Y:S01]  /*04b0*/  IADD3 R18, P0, PT, R28, R14, RZ ;  /* 0x0000000e1c127210 */ /* 0x001fe20007f1e0ff */
[----:B------:R-:W2:Y:S04]  /*04c0*/  LDG.E R24, desc[UR10][R24.64] ;  /* 0x0000000a18187981 */ /* 0x000ea8000c1e1900 */
[----:B------:R-:W-:Y:S01]  /*04d0*/  IMAD.X R19, R29, 0x1, R0, P0 ;  /* 0x000000011d137824 */ /* 0x000fe200000e0600 */
[----:B------:R-:W2:Y:S05]  /*04e0*/  LDG.E R28, desc[UR10][R28.64] ;  /* 0x0000000a1c1c7981 */ /* 0x000eaa000c1e1900 */
[----:B------:R-:W2:Y:S01]  /*04f0*/  LDG.E R19, desc[UR10][R18.64] ;  /* 0x0000000a12137981 */ /* 0x000ea2000c1e1900 */
[----:B---3--:R-:W-:Y:S01]  /*0500*/  IADD3 R5, PT, PT, R6, R5, R17 ;  /* 0x0000000506057210 */ /* 0x008fe20007ffe011 */
[----:B------:R-:W-:-:S03]  /*0510*/  UIADD3 UR4, UP1, UPT, UR4, -0x10, URZ ;  /* 0xfffffff004047890 */ /* 0x000fc6000ff3e0ff */
[----:B-----5:R-:W-:Y:S01]  /*0520*/  IADD3 R5, PT, PT, R8, R7, R5 ;  /* 0x0000000708057210 */ /* 0x020fe20007ffe005 */
[----:B------:R-:W-:Y:S02]  /*0530*/  UIADD3.X UR7, UPT, UPT, UR7, -0x1, URZ, UP1, !UPT ;  /* 0xffffffff07077890 */ /* 0x000fe40008ffe4ff */
[----:B------:R-:W-:-:S04]  /*0540*/  UISETP.NE.U32.AND UP1, UPT, UR4, URZ, UPT ;  /* 0x000000ff0400728c */ /* 0x000fc8000bf25070 */
[----:B------:R-:W-:Y:S01]  /*0550*/  UISETP.NE.AND.EX UP1, UPT, UR7, URZ, UPT, UP1 ;  /* 0x000000ff0700728c */ /* 0x000fe2000bf25310 */
[----:B------:R-:W-:Y:S02]  /*0560*/  IADD3 R5, PT, PT, R26, R9, R5 ;  /* 0x000000091a057210 */ /* 0x000fe40007ffe005 */
[----:B------:R-:W-:Y:S02]  /*0570*/  LEA R2, P0, R12, R2, 0x6 ;  /* 0x000000020c027211 */ /* 0x000fe400078030ff */
[----:B----4-:R-:W-:-:S03]  /*0580*/  IADD3 R5, PT, PT, R22, R27, R5 ;  /* 0x0000001b16057210 */ /* 0x010fc60007ffe005 */
[----:B------:R-:W-:Y:S01]  /*0590*/  IMAD.X R3, R3, 0x1, R4, P0 ;  /* 0x0000000103037824 */ /* 0x000fe200000e0604 */
[----:B------:R-:W-:-:S04]  /*05a0*/  IADD3 R5, PT, PT, R23, R16, R5 ;  /* 0x0000001017057210 */ /* 0x000fc80007ffe005 */
[----:B--2---:R-:W-:-:S04]  /*05b0*/  IADD3 R5, PT, PT, R24, R21, R5 ;  /* 0x0000001518057210 */ /* 0x004fc80007ffe005 */
[----:B------:R-:W-:Y:S01]  /*05c0*/  IADD3 R25, PT, PT, R19, R28, R5 ;  /* 0x0000001c13197210 */ /* 0x000fe20007ffe005 */
[----:B------:R-:W-:Y:S06]  /*05d0*/  BRA.U UP1, `(.L_x_22) ;  /* 0xfffffffd010c7547 */ /* 0x000fec000b83ffff */
.L_x_21:
[----:B------:R-:W-:Y:S05]  /*05e0*/  BRA.U !UP0, `(.L_x_23) ;  /* 0x00000005088c7547 */ /* 0x000fea000b800000 */
[----:B------:R-:W-:Y:S02]  /*05f0*/  UISETP.GE.U32.AND UP1, UPT, UR12, 0x8, UPT ;  /* 0x000000080c00788c */ /* 0x000fe4000bf26070 */
[----:B------:R-:W-:Y:S02]  /*0600*/  ULOP3.LUT UR4, UR8, 0x7, URZ, 0xc0, !UPT ;  /* 0x0000000708047892 */ /* 0x000fe4000f8ec0ff */
[----:B------:R-:W-:Y:S02]  /*0610*/  UISETP.GE.U32.AND.EX UP1, UPT, URZ, URZ, UPT, UP1 ;  /* 0x000000ffff00728c */ /* 0x000fe4000bf26110 */
[----:B------:R-:W-:-:S04]  /*0620*/  UISETP.NE.U32.AND UP0, UPT, UR4, URZ, UPT ;  /* 0x000000ff0400728c */ /* 0x000fc8000bf05070 */
[----:B------:R-:W-:-:S03]  /*0630*/  UISETP.NE.AND.EX UP0, UPT, URZ, URZ, UPT, UP0 ;  /* 0x000000ffff00728c */ /* 0x000fc6000bf05300 */
[----:B------:R-:W-:Y:S08]  /*0640*/  BRA.U !UP1, `(.L_x_24) ;  /* 0x0000000109987547 */ /* 0x000ff0000b800000 */
[----:B------:R-:W1:Y:S01]  /*0650*/  LDCU.64 UR12, c[0x0][0x380] ;  /* 0x00007000ff0c77ac */ /* 0x000e620008000a00 */
[C---:B0-----:R-:W-:Y:S01]  /*0660*/  IMAD R0, R12.reuse, UR6, RZ ;  /* 0x000000060c007c24 */ /* 0x041fe2000f8e02ff */
[C---:B------:R-:W-:Y:S01]  /*0670*/  SHF.L.U64.HI R15, R12.reuse, 0x2, R13 ;  /* 0x000000020c0f7819 */ /* 0x040fe2000001020d */
[----:B------:R-:W-:Y:S02]  /*0680*/  IMAD.MOV.U32 R11, RZ, RZ, RZ ;  /* 0x000000ffff0b7224 */ /* 0x000fe400078e00ff */
[----:B------:R-:W-:Y:S02]  /*0690*/  IMAD R5, R13, UR5, R0 ;  /* 0x000000050d057c24 */ /* 0x000fe4000f8e0200 */
[----:B------:R-:W-:-:S04]  /*06a0*/  IMAD.WIDE.U32 R2, R12, UR5, R10 ;  /* 0x000000050c027c25 */ /* 0x000fc8000f8e000a */
[----:B------:R-:W-:Y:S02]  /*06b0*/  IMAD.SHL.U32 R9, R12, 0x4, RZ ;  /* 0x000000040c097824 */ /* 0x000fe400078e00ff */
[----:B------:R-:W-:Y:S01]  /*06c0*/  IMAD.IADD R3, R3, 0x1, R5 ;  /* 0x0000000103037824 */ /* 0x000fe200078e0205 */
[----:B-1----:R-:W-:-:S04]  /*06d0*/  LEA R16, P0, R2, UR12, 0x2 ;  /* 0x0000000c02107c11 */ /* 0x002fc8000f8010ff */
[----:B------:R-:W-:Y:S02]  /*06e0*/  IADD3 R18, P1, PT, R9, R16, RZ ;  /* 0x0000001009127210 */ /* 0x000fe40007f3e0ff */
[----:B------:R-:W-:Y:S02]  /*06f0*/  LEA.HI.X R17, R2, UR13, R3, 0x2, P0 ;  /* 0x0000000d02117c11 */ /* 0x000fe400080f1403 */
[----:B------:R-:W-:-:S03]  /*0700*/  IADD3 R20, P0, PT, R18, R9, RZ ;  /* 0x0000000912147210 */ /* 0x000fc60007f1e0ff */
[----:B------:R-:W-:Y:S01]  /*0710*/  IMAD.X R19, R15, 0x1, R17, P1 ;  /* 0x000000010f137824 */ /* 0x000fe200008e0611 */
[-C--:B------:R-:W-:Y:S01]  /*0720*/  IADD3 R2, P1, PT, R20, R9.reuse, RZ ;  /* 0x0000000914027210 */ /* 0x080fe20007f3e0ff */
[----:B------:R-:W2:Y:S02]  /*0730*/  LDG.E R16, desc[UR10][R16.64] ;  /* 0x0000000a10107981 */ /* 0x000ea4000c1e1900 */
[--C-:B------:R-:W-:Y:S01]  /*0740*/  IMAD.X R21, R19, 0x1, R15.reuse, P0 ;  /* 0x0000000113157824 */ /* 0x100fe200000e060f */
[-C--:B------:R-:W-:Y:S01]  /*0750*/  IADD3 R4, P0, PT, R2, R9.reuse, RZ ;  /* 0x0000000902047210 */ /* 0x080fe20007f1e0ff */
[----:B------:R-:W2:Y:S02]  /*0760*/  LDG.E R18, desc[UR10][R18.64] ;  /* 0x0000000a12127981 */ /* 0x000ea4000c1e1900 */
[--C-:B------:R-:W-:Y:S01]  /*0770*/  IMAD.X R3, R21, 0x1, R15.reuse, P1 ;  /* 0x0000000115037824 */ /* 0x100fe200008e060f */
[-C--:B------:R-:W-:Y:S01]  /*0780*/  IADD3 R6, P1, PT, R4, R9.reuse, RZ ;  /* 0x0000000904067210 */ /* 0x080fe20007f3e0ff */
[----:B------:R-:W3:Y:S02]  /*0790*/  LDG.E R21, desc[UR10][R20.64] ;  /* 0x0000000a14157981 */ /* 0x000ee4000c1e1900 */
[--C-:B------:R-:W-:Y:S01]  /*07a0*/  IMAD.X R5, R3, 0x1, R15.reuse, P0 ;  /* 0x0000000103057824 */ /* 0x100fe200000e060f */
[-C--:B------:R-:W-:Y:S01]  /*07b0*/  IADD3 R8, P0, PT, R6, R9.reuse, RZ ;  /* 0x0000000906087210 */ /* 0x080fe20007f1e0ff */
[----:B------:R-:W3:Y:S02]  /*07c0*/  LDG.E R2, desc[UR10][R2.64] ;  /* 0x0000000a02027981 */ /* 0x000ee4000c1e1900 */
[--C-:B------:R-:W-:Y:S01]  /*07d0*/  IMAD.X R7, R5, 0x1, R15.reuse, P1 ;  /* 0x0000000105077824 */ /* 0x100fe200008e060f */
[----:B------:R-:W-:Y:S01]  /*07e0*/  IADD3 R14, P1, PT, R8, R9, RZ ;  /* 0x00000009080e7210 */ /* 0x000fe20007f3e0ff */
[----:B------:R-:W4:Y:S02]  /*07f0*/  LDG.E R5, desc[UR10][R4.64] ;  /* 0x0000000a04057981 */ /* 0x000f24000c1e1900 */
[----:B------:R-:W-:-:S02]  /*0800*/  IMAD.X R9, R7, 0x1, R15, P0 ;  /* 0x0000000107097824 */ /* 0x000fc400000e060f */
[----:B------:R-:W4:Y:S02]  /*0810*/  LDG.E R6, desc[UR10][R6.64] ;  /* 0x0000000a06067981 */ /* 0x000f24000c1e1900 */
[----:B------:R-:W-:Y:S02]  /*0820*/  IMAD.X R15, R9, 0x1, R15, P1 ;  /* 0x00000001090f7824 */ /* 0x000fe400008e060f */
[----:B------:R-:W5:Y:S04]  /*0830*/  LDG.E R9, desc[UR10][R8.64] ;  /* 0x0000000a08097981 */ /* 0x000f68000c1e1900 */
[----:B------:R-:W5:Y:S01]  /*0840*/  LDG.E R14, desc[UR10][R14.64] ;  /* 0x0000000a0e0e7981 */ /* 0x000f62000c1e1900 */
[----:B------:R-:W-:-:S04]  /*0850*/  UIADD3 UR5, UP1, UPT, UR5, 0x8, URZ ;  /* 0x0000000805057890 */ /* 0x000fc8000ff3e0ff */
[----:B------:R-:W-:Y:S01]  /*0860*/  UIADD3.X UR6, UPT, UPT, URZ, UR6, URZ, UP1, !UPT ;  /* 0x00000006ff067290 */ /* 0x000fe20008ffe4ff */
[----:B--2---:R-:W-:-:S04]  /*0870*/  IADD3 R16, PT, PT, R18, R16, R25 ;  /* 0x0000001012107210 */ /* 0x004fc80007ffe019 */
[----:B---3--:R-:W-:-:S04]  /*0880*/  IADD3 R16, PT, PT, R2, R21, R16 ;  /* 0x0000001502107210 */ /* 0x008fc80007ffe010 */
[----:B----4-:R-:W-:-:S04]  /*0890*/  IADD3 R16, PT, PT, R6, R5, R16 ;  /* 0x0000000506107210 */ /* 0x010fc80007ffe010 */
[----:B-----5:R-:W-:-:S07]  /*08a0*/  IADD3 R25, PT, PT, R14, R9, R16 ;  /* 0x000000090e197210 */ /* 0x020fce0007ffe010 */
.L_x_24:
[----:B------:R-:W-:Y:S05]  /*08b0*/  BRA.U !UP0, `(.L_x_23) ;  /* 0x0000000108d87547 */ /* 0x000fea000b800000 */
[----:B------:R-:W-:Y:S02]  /*08c0*/  UISETP.GE.U32.AND UP1, UPT, UR4, 0x4, UPT ;  /* 0x000000040400788c */ /* 0x000fe4000bf26070 */
[----:B------:R-:W-:Y:S02]  /*08d0*/  ULOP3.LUT UR7, UR8, 0x3, URZ, 0xc0, !UPT ;  /* 0x0000000308077892 */ /* 0x000fe4000f8ec0ff */
[----:B------:R-:W-:Y:S02]  /*08e0*/  UISETP.GE.U32.AND.EX UP1, UPT, URZ, URZ, UPT, UP1 ;  /* 0x000000ffff00728c */ /* 0x000fe4000bf26110 */
[----:B------:R-:W-:Y:S01]  /*08f0*/  UISETP.NE.U32.AND UP0, UPT, UR7, URZ, UPT ;  /* 0x000000ff0700728c */ /* 0x000fe2000bf05070 */
[----:B------:R-:W-:-:S03]  /*0900*/  UMOV UR4, URZ ;  /* 0x000000ff00047c82 */ /* 0x000fc60008000000 */
[----:B------:R-:W-:-:S03]  /*0910*/  UISETP.NE.AND.EX UP0, UPT, UR4, URZ, UPT, UP0 ;  /* 0x000000ff0400728c */ /* 0x000fc6000bf05300 */
[----:B------:R-:W-:Y:S08]  /*0920*/  BRA.U !UP1, `(.L_x_25) ;  /* 0x0000000109647547 */ /* 0x000ff0000b800000 */
[----:B------:R-:W1:Y:S01]  /*0930*/  LDCU.64 UR8, c[0x0][0x380] ;  /* 0x00007000ff0877ac */ /* 0x000e620008000a00 */
[C---:B0-----:R-:W-:Y:S01]  /*0940*/  IMAD R0, R12.reuse, UR6, RZ ;  /* 0x000000060c007c24 */ /* 0x041fe2000f8e02ff */
[C---:B------:R-:W-:Y:S01]  /*0950*/  SHF.L.U64.HI R9, R12.reuse, 0x2, R13 ;  /* 0x000000020c097819 */ /* 0x040fe2000001020d */
[----:B------:R-:W-:Y:S02]  /*0960*/  IMAD.MOV.U32 R2, RZ, RZ, R10 ;  /* 0x000000ffff027224 */ /* 0x000fe400078e000a */
        /* <DEDUP_REMOVED lines=10> */
[----:B------:R-:W-:Y:S01]  /*0a10*/  IADD3 R8, P1, PT, R2, R15, RZ ;  /* 0x0000000f02087210 */ /* 0x000fe20007f3e0ff */
[----:B------:R-:W2:Y:S02]  /*0a20*/  LDG.E R4, desc[UR10][R4.64] ;  /* 0x0000000a04047981 */ /* 0x000ea4000c1e1900 */
[--C-:B------:R-:W-:Y:S02]  /*0a30*/  IMAD.X R3, R7, 0x1, R9.reuse, P0 ;  /* 0x0000000107037824 */ /* 0x100fe400000e0609 */
[----:B------:R-:W2:Y:S02]  /*0a40*/  LDG.E R6, desc[UR10][R6.64] ;  /* 0x0000000a06067981 */ /* 0x000ea4000c1e1900 */
[----:B------:R-:W-:Y:S02]  /*0a50*/  IMAD.X R9, R3, 0x1, R9, P1 ;  /* 0x0000000103097824 */ /* 0x000fe400008e0609 */
[----:B------:R-:W3:Y:S04]  /*0a60*/  LDG.E R2, desc[UR10][R2.64] ;  /* 0x0000000a02027981 */ /* 0x000ee8000c1e1900 */
[----:B------:R-:W3:Y:S01]  /*0a70*/  LDG.E R8, desc[UR10][R8.64] ;  /* 0x0000000a08087981 */ /* 0x000ee2000c1e1900 */
[----:B------:R-:W-:-:S04]  /*0a80*/  UIADD3 UR5, UP1, UPT, UR5, 0x4, URZ ;  /* 0x0000000405057890 */ /* 0x000fc8000ff3e0ff */
[----:B------:R-:W-:Y:S01]  /*0a90*/  UIADD3.X UR6, UPT, UPT, URZ, UR6, URZ, UP1, !UPT ;  /* 0x00000006ff067290 */ /* 0x000fe20008ffe4ff */
[----:B--2---:R-:W-:-:S04]  /*0aa0*/  IADD3 R25, PT, PT, R6, R4, R25 ;  /* 0x0000000406197210 */ /* 0x004fc80007ffe019 */
[----:B---3--:R-:W-:-:S07]  /*0ab0*/  IADD3 R25, PT, PT, R8, R2, R25 ;  /* 0x0000000208197210 */ /* 0x008fce0007ffe019 */
.L_x_25:
[----:B------:R-:W-:Y:S05]  /*0ac0*/  BRA.U !UP0, `(.L_x_23) ;  /* 0x0000000108547547 */ /* 0x000fea000b800000 */
[----:B------:R-:W1:Y:S01]  /*0ad0*/  LDCU.64 UR8, c[0x0][0x380] ;  /* 0x00007000ff0877ac */ /* 0x000e620008000a00 */
[C---:B0-----:R-:W-:Y:S02]  /*0ae0*/  IMAD R0, R12.reuse, UR6, RZ ;  /* 0x000000060c007c24 */ /* 0x041fe4000f8e02ff */
[----:B------:R-:W-:Y:S02]  /*0af0*/  IMAD.MOV.U32 R2, RZ, RZ, R10 ;  /* 0x000000ffff027224 */ /* 0x000fe400078e000a */
[----:B------:R-:W-:Y:S02]  /*0b00*/  IMAD.MOV.U32 R3, RZ, RZ, RZ ;  /* 0x000000ffff037224 */ /* 0x000fe400078e00ff */
[----:B------:R-:W-:Y:S01]  /*0b10*/  IMAD R7, R13, UR5, R0 ;  /* 0x000000050d077c24 */ /* 0x000fe2000f8e0200 */
[C---:B------:R-:W-:Y:S01]  /*0b20*/  SHF.L.U64.HI R13, R12.reuse, 0x2, R13 ;  /* 0x000000020c0d7819 */ /* 0x040fe2000001020d */
[----:B------:R-:W-:-:S04]  /*0b30*/  IMAD.WIDE.U32 R2, R12, UR5, R2 ;  /* 0x000000050c027c25 */ /* 0x000fc8000f8e0002 */
[----:B------:R-:W-:Y:S01]  /*0b40*/  IMAD.IADD R3, R3, 0x1, R7 ;  /* 0x0000000103037824 */ /* 0x000fe200078e0207 */
[----:B-1----:R-:W-:-:S04]  /*0b50*/  LEA R5, P0, R2, UR8, 0x2 ;  /* 0x0000000802057c11 */ /* 0x002fc8000f8010ff */
[----:B------:R-:W-:-:S09]  /*0b60*/  LEA.HI.X R4, R2, UR9, R3, 0x2, P0 ;  /* 0x0000000902047c11 */ /* 0x000fd200080f1403 */
.L_x_26:
[----:B------:R-:W-:Y:S02]  /*0b70*/  IMAD.MOV.U32 R2, RZ, RZ, R5 ;  /* 0x000000ffff027224 */ /* 0x000fe400078e0005 */
[----:B------:R-:W-:-:S05]  /*0b80*/  IMAD.MOV.U32 R3, RZ, RZ, R4 ;  /* 0x000000ffff037224 */ /* 0x000fca00078e0004 */
[----:B------:R-:W2:Y:S01]  /*0b90*/  LDG.E R0, desc[UR10][R2.64] ;  /* 0x0000000a02007981 */ /* 0x000ea2000c1e1900 */
[----:B------:R-:W-:Y:S01]  /*0ba0*/  UIADD3 UR7, UP0, UPT, UR7, -0x1, URZ ;  /* 0xffffffff07077890 */ /* 0x000fe2000ff1e0ff */
[----:B------:R-:W-:-:S03]  /*0bb0*/  LEA R5, P0, R12, R5, 0x2 ;  /* 0x000000050c057211 */ /* 0x000fc600078010ff */
[----:B------:R-:W-:Y:S02]  /*0bc0*/  UIADD3.X UR4, UPT, UPT, UR4, -0x1, URZ, UP0, !UPT ;  /* 0xffffffff04047890 */ /* 0x000fe400087fe4ff */
[----:B------:R-:W-:Y:S01]  /*0bd0*/  UISETP.NE.U32.AND UP0, UPT, UR7, URZ, UPT ;  /* 0x000000ff0700728c */ /* 0x000fe2000bf05070 */
[----:B------:R-:W-:-:S03]  /*0be0*/  IMAD.X R4, R4, 0x1, R13, P0 ;  /* 0x0000000104047824 */ /* 0x000fc600000e060d */
[----:B------:R-:W-:Y:S01]  /*0bf0*/  UISETP.NE.AND.EX UP0, UPT, UR4, URZ, UPT, UP0 ;  /* 0x000000ff0400728c */ /* 0x000fe2000bf05300 */
[----:B--2---:R-:W-:-:S08]  /*0c00*/  IMAD.IADD R25, R0, 0x1, R25 ;  /* 0x0000000100197824 */ /* 0x004fd000078e0219 */
[----:B------:R-:W-:Y:S05]  /*0c10*/  BRA.U UP0, `(.L_x_26) ;  /* 0xfffffffd00d47547 */ /* 0x000fea000b83ffff */
.L_x_23:
[----:B------:R-:W-:-:S07]  /*0c20*/  I2FP.F32.S32 R3, R25 ;  /* 0x0000001900037245 */ /* 0x000fce0000201400 */
.L_x_20:
[----:B------:R-:W1:Y:S01]  /*0c30*/  LDCU.64 UR4, c[0x0][0x390] ;  /* 0x00007200ff0477ac */ /* 0x000e620008000a00 */
[----:B------:R-:W-:Y:S01]  /*0c40*/  BSSY.RECONVERGENT B0, `(.L_x_27) ;  /* 0x000000d000007945 */ /* 0x000fe20003800200 */
[----:B-1----:R-:W1:Y:S08]  /*0c50*/  I2F.U64 R4, UR4 ;  /* 0x0000000400047d12 */ /* 0x002e700008301000 */
[----:B-1----:R-:W1:Y:S08]  /*0c60*/  MUFU.RCP R5, R4 ;  /* 0x0000000400057308 */ /* 0x002e700000001000 */
[----:B------:R-:W2:Y:S01]  /*0c70*/  FCHK P0, R3, R4 ;  /* 0x0000000403007302 */ /* 0x000ea20000000000 */
[----:B-1----:R-:W-:-:S04]  /*0c80*/  FFMA R0, -R4, R5, 1 ;  /* 0x3f80000004007423 */ /* 0x002fc80000000105 */
[----:B------:R-:W-:-:S04]  /*0c90*/  FFMA R0, R5, R0, R5 ;  /* 0x0000000005007223 */ /* 0x000fc80000000005 */
[----:B------:R-:W-:-:S04]  /*0ca0*/  FFMA R5, R0, R3, RZ ;  /* 0x0000000300057223 */ /* 0x000fc800000000ff */
[----:B------:R-:W-:-:S04]  /*0cb0*/  FFMA R2, -R4, R5, R3 ;  /* 0x0000000504027223 */ /* 0x000fc80000000103 */
[----:B------:R-:W-:Y:S01]  /*0cc0*/  FFMA R5, R0, R2, R5 ;  /* 0x0000000200057223 */ /* 0x000fe20000000005 */
[----:B--2---:R-:W-:Y:S06]  /*0cd0*/  @!P0 BRA `(.L_x_28) ;  /* 0x00000000000c8947 */ /* 0x004fec0003800000 */
[----:B------:R-:W-:-:S07]  /*0ce0*/  MOV R2, 0xd00 ;  /* 0x00000d0000027802 */ /* 0x000fce0000000f00 */
[----:B0-----:R-:W-:Y:S05]  /*0cf0*/  CALL.REL.NOINC `($__internal_1_$__cuda_sm3x_div_rn_noftz_f32_slowpath) ;  /* 0x00000000001c7944 */ /* 0x001fea0003c00000 */
[----:B------:R-:W-:-:S07]  /*0d00*/  IMAD.MOV.U32 R5, RZ, RZ, R0 ;  /* 0x000000ffff057224 */ /* 0x000fce00078e0000 */
.L_x_28:
[----:B------:R-:W-:Y:S05]  /*0d10*/  BSYNC.RECONVERGENT B0 ;  /* 0x0000000000007941 */ /* 0x000fea0003800200 */
.L_x_27:
[----:B------:R-:W1:Y:S02]  /*0d20*/  LDCU.64 UR4, c[0x0][0x388] ;  /* 0x00007100ff0477ac */ /* 0x000e640008000a00 */
[----:B-1----:R-:W-:-:S04]  /*0d30*/  LEA R2, P0, R10, UR4, 0x2 ;  /* 0x000000040a027c11 */ /* 0x002fc8000f8010ff */
[----:B------:R-:W-:-:S05]  /*0d40*/  LEA.HI.X R3, R10, UR5, RZ, 0x2, P0 ;  /* 0x000000050a037c11 */ /* 0x000fca00080f14ff */
[----:B------:R-:W-:Y:S01]  /*0d50*/  STG.E desc[UR10][R2.64], R5 ;  /* 0x0000000502007986 */ /* 0x000fe2000c10190a */
[----:B------:R-:W-:Y:S05]  /*0d60*/  EXIT ;  /* 0x000000000000794d */ /* 0x000fea0003800000 */
        .weak           $__internal_1_$__cuda_sm3x_div_rn_noftz_f32_slowpath
        .type           $__internal_1_$__cuda_sm3x_div_rn_noftz_f32_slowpath,@function
        .size           $__internal_1_$__cuda_sm3x_div_rn_noftz_f32_slowpath,(.L_x_42 - $__internal_1_$__cuda_sm3x_div_rn_noftz_f32_slowpath)
$__internal_1_$__cuda_sm3x_div_rn_noftz_f32_slowpath:
        /* <DEDUP_REMOVED lines=35> */
.L_x_30:
        /* <DEDUP_REMOVED lines=51> */
.L_x_37:
[----:B------:R-:W-:-:S04]  /*12d0*/  LOP3.LUT R0, R0, 0x80000000, RZ, 0xc0, !PT ;  /* 0x8000000000007812 */ /* 0x000fc800078ec0ff */
[----:B------:R-:W-:Y:S01]  /*12e0*/  LOP3.LUT R0, R0, 0x7f800000, RZ, 0xfc, !PT ;  /* 0x7f80000000007812 */ /* 0x000fe200078efcff */
[----:B------:R-:W-:Y:S06]  /*12f0*/  BRA `(.L_x_38) ;  /* 0x0000000000047947 */ /* 0x000fec0003800000 */
.L_x_36:
[----:B------:R-:W-:-:S07]  /*1300*/  IMAD R0, R5, 0x800000, R0 ;  /* 0x0080000005007824 */ /* 0x000fce00078e0200 */
.L_x_38:
[----:B------:R-:W-:Y:S05]  /*1310*/  BSYNC.RECONVERGENT B2 ;  /* 0x0000000000027941 */ /* 0x000fea0003800200 */
.L_x_35:
[----:B------:R-:W-:Y:S05]  /*1320*/  BRA `(.L_x_39) ;  /* 0x0000000000207947 */ /* 0x000fea0003800000 */
.L_x_34:
[----:B------:R-:W-:-:S04]  /*1330*/  LOP3.LUT R0, R4, 0x80000000, R3, 0x48, !PT ;  /* 0x8000000004007812 */ /* 0x000fc800078e4803 */
[----:B------:R-:W-:Y:S01]  /*1340*/  LOP3.LUT R0, R0, 0x7f800000, RZ, 0xfc, !PT ;  /* 0x7f80000000007812 */ /* 0x000fe200078efcff */
[----:B------:R-:W-:Y:S06]  /*1350*/  BRA `(.L_x_39) ;  /* 0x0000000000147947 */ /* 0x000fec0003800000 */
.L_x_33:
[----:B------:R-:W-:Y:S01]  /*1360*/  LOP3.LUT R0, R4, 0x80000000, R3, 0x48, !PT ;  /* 0x8000000004007812 */ /* 0x000fe200078e4803 */
[----:B------:R-:W-:Y:S06]  /*1370*/  BRA `(.L_x_39) ;  /* 0x00000000000c7947 */ /* 0x000fec0003800000 */
.L_x_32:
[----:B------:R-:W0:Y:S01]  /*1380*/  MUFU.RSQ R0, -QNAN ;  /* 0xffc0000000007908 */ /* 0x000e220000001400 */
[----:B------:R-:W-:Y:S05]  /*1390*/  BRA `(.L_x_39) ;  /* 0x0000000000047947 */ /* 0x000fea0003800000 */
.L_x_31:
[----:B------:R-:W-:-:S07]  /*13a0*/  FADD.FTZ R0, R3, R0 ;  /* 0x0000000003007221 */ /* 0x000fce0000010000 */
.L_x_39:
[----:B------:R-:W-:Y:S05]  /*13b0*/  BSYNC.RECONVERGENT B1 ;  /* 0x0000000000017941 */ /* 0x000fea0003800200 */
.L_x_29:
[----:B------:R-:W-:-:S04]  /*13c0*/  IMAD.MOV.U32 R3, RZ, RZ, 0x0 ;  /* 0x00000000ff037424 */ /* 0x000fc800078e00ff */
[----:B0-----:R-:W-:Y:S05]  /*13d0*/  RET.REL.NODEC R2 `(_Z7col_sumPKiPfmm) ;  /* 0xffffffec02087950 */ /* 0x001fea0003c3ffff */
.L_x_40:
        /* <DEDUP_REMOVED lines=10> */
.L_x_42:


//--------------------- .nv.shared.reserved.0     --------------------------
	.section	.nv.shared.reserved.0,"aw",@nobits
	.weak		__nv_reservedSMEM_offset_0_alias
	.size		__nv_reservedSMEM_offset_0_alias, 0, 64
	.other		__nv_reservedSMEM_offset_0_alias,@"STO_CUDA_RESERVED_SHARED STV_DEFAULT"
__nv_reservedSMEM_offset_0_alias:
	.zero		0
	.zero		64


//--------------------- .nv.constant0._Z7row_sumPKiPfm --------------------------
	.section	.nv.constant0._Z7row_sumPKiPfm,"a",@progbits
	.sectionflags	@""
	.align	4
.nv.constant0._Z7row_sumPKiPfm:
	.zero		920


//--------------------- .nv.constant0._Z7col_sumPKiPfmm --------------------------
	.section	.nv.constant0._Z7col_sumPKiPfmm,"a",@progbits
	.sectionflags	@""
	.align	4
.nv.constant0._Z7col_sumPKiPfmm:
	.zero		928


//--------------------- SYMBOLS --------------------------

	.type		.nv.reservedSmem.offset0,@object
	.size		.nv.reservedSmem.offset0,0x4
